def attn_fwd(
    Q,
    K,
    V,
    Out,
    Lse,
    sm_scale,
    stride_qz,
    stride_qh,
    stride_qm,
    stride_qk,
    stride_kz,
    stride_kh,
    stride_kn,
    stride_kk,
    stride_vz,
    stride_vh,
    stride_vn,
    stride_vk,
    stride_oz,
    stride_oh,
    stride_om,
    stride_ok,
    seqlen_q,
    seqlen_k,
    BLOCK_M: tl.constexpr,
    BLOCK_N: tl.constexpr,
    HEAD_DIM: tl.constexpr,
    CAUSAL: tl.constexpr,
):
    start_m = tl.program_id(0)
    off_hz = tl.program_id(1)
    q_off = off_hz * stride_qh
    k_off = off_hz * stride_kh
    v_off = off_hz * stride_vh
    offs_m = start_m * BLOCK_M + tl.arange(0, BLOCK_M)
    offs_d = tl.arange(0, HEAD_DIM)
    offs_n = tl.arange(0, BLOCK_N)
    q_ptrs = Q + q_off + offs_m[:, None] * stride_qm + offs_d[None, :] * stride_qk
    k_ptrs = K + k_off + offs_d[:, None] * stride_kk + offs_n[None, :] * stride_kn
    v_ptrs = V + v_off + offs_n[:, None] * stride_vn + offs_d[None, :] * stride_vk
    m_i = tl.full([BLOCK_M], float("-inf"), dtype=tl.float32)
    l_i = tl.zeros([BLOCK_M], dtype=tl.float32) + 1.0
    acc = tl.zeros([BLOCK_M, HEAD_DIM], dtype=tl.float32)
    q = tl.load(q_ptrs)
    acc, l_i, m_i = _attn_fwd_inner(
        acc,
        l_i,
        m_i,
        q,
        k_ptrs,
        v_ptrs,
        sm_scale,
        stride_kn,
        stride_vn,
        start_m,
        seqlen_k,
        BLOCK_M,
        BLOCK_N,
        HEAD_DIM,
        CAUSAL,
    )
    acc = acc / l_i[:, None]
    lse = m_i + tl.math.log2(l_i) / 1.4426950408889634
    o_ptrs = (
        Out
        + off_hz * stride_oh
        + offs_m[:, None] * stride_om
        + offs_d[None, :] * stride_ok
    )
    tl.store(o_ptrs, acc.to(Out.dtype.element_ty))
    tl.store(Lse + off_hz * seqlen_q + offs_m, lse)

# config = {"BLOCK_M": 32, "BLOCK_N": 64, "HEAD_DIM": 32, "arch": "sm_80", "causal": false, "dtype": "bf16", "num_stages": 2, "num_warps": 4}
# arch = sm_80


// ===== COMPILED SASS (sm_80) =====

	.target	sm_80

	.elftype	@"ET_EXEC"


//--------------------- .note.nv.tkinfo           --------------------------
	.section	.note.nv.tkinfo,"",@"SHT_NOTE"
	.sectionflags	@"SHF_NOTE_NV_TKINFO"
	.tkinfo
        /*0018*/ 	.word	0x00000002
        /*0030*/ 	.string	""
        /*0030*/ 	.string	"ptxas"
        /*0030*/ 	.string	"Cuda compilation tools, release 13.0, V13.0.88"
        /*0030*/ 	.string	"Build cuda_13.0.r13.0/compiler.36424714_0"
        /*0030*/ 	.string	"-v  -suppress-debug-info  -lineinfo  -arch sm_80 "



//--------------------- .note.nv.cuinfo           --------------------------
	.section	.note.nv.cuinfo,"",@"SHT_NOTE"
	.sectionflags	@"SHF_NOTE_NV_CUINFO"
        /*0018*/ 	.short	0x0002
        /*001a*/ 	.short	0x0050
        /*001c*/ 	.short	0x0082
	.zero		2


//--------------------- .nv.info                  --------------------------
	.section	.nv.info,"",@"SHT_CUDA_INFO"
	.align	4


	//----- nvinfo : EIATTR_REGCOUNT
	.align		4
        /*0000*/ 	.byte	0x04, 0x2f
        /*0002*/ 	.short	(.L_2 - .L_1)
	.align		4
.L_1:
        /*0004*/ 	.word	index@(attn_fwd)
        /*0008*/ 	.word	0x000000a6


	//----- nvinfo : EIATTR_FRAME_SIZE
	.align		4
.L_2:
        /*000c*/ 	.byte	0x04, 0x11
        /*000e*/ 	.short	(.L_4 - .L_3)
	.align		4
.L_3:
        /*0010*/ 	.word	index@(attn_fwd)
        /*0014*/ 	.word	0x00000000


	//----- nvinfo : EIATTR_MIN_STACK_SIZE
	.align		4
.L_4:
        /*0018*/ 	.byte	0x04, 0x12
        /*001a*/ 	.short	(.L_6 - .L_5)
	.align		4
.L_5:
        /*001c*/ 	.word	index@(attn_fwd)
        /*0020*/ 	.word	0x00000000
.L_6:


//--------------------- .nv.info.attn_fwd         --------------------------
	.section	.nv.info.attn_fwd,"",@"SHT_CUDA_INFO"
	.sectionflags	@""
	.align	4


	//----- nvinfo : EIATTR_CUDA_API_VERSION
	.align		4
        /*0000*/ 	.byte	0x04, 0x37
        /*0002*/ 	.short	(.L_8 - .L_7)
.L_7:
        /*0004*/ 	.word	0x00000082


	//----- nvinfo : EIATTR_SW2861232_WAR
	.align		4
.L_8:
        /*0008*/ 	.byte	0x01, 0x35
	.zero		2


	//----- nvinfo : EIATTR_PARAM_CBANK
	.align		4
        /*000c*/ 	.byte	0x04, 0x0a
        /*000e*/ 	.short	(.L_10 - .L_9)
	.align		4
.L_9:
        /*0010*/ 	.word	index@(.nv.constant0.attn_fwd)
        /*0014*/ 	.short	0x0160
        /*0016*/ 	.short	0x0088


	//----- nvinfo : EIATTR_CBANK_PARAM_SIZE
	.align		4
.L_10:
        /*0018*/ 	.byte	0x03, 0x19
        /*001a*/ 	.short	0x0088


	//----- nvinfo : EIATTR_KPARAM_INFO
	.align		4
        /*001c*/ 	.byte	0x04, 0x17
        /*001e*/ 	.short	(.L_12 - .L_11)
.L_11:
        /*0020*/ 	.word	0x00000000
        /*0024*/ 	.short	0x0019
        /*0026*/ 	.short	0x0080
        /*0028*/ 	.byte	0x00, 0xf4, 0x21, 0x00


	//----- nvinfo : EIATTR_KPARAM_INFO
	.align		4
.L_12:
        /*002c*/ 	.byte	0x04, 0x17
        /*002e*/ 	.short	(.L_14 - .L_13)
.L_13:
        /*0030*/ 	.word	0x00000000
        /*0034*/ 	.short	0x0018
        /*0036*/ 	.short	0x0078
        /*0038*/ 	.byte	0x00, 0xf4, 0x21, 0x00


	//----- nvinfo : EIATTR_KPARAM_INFO
	.align		4
.L_14:
        /*003c*/ 	.byte	0x04, 0x17
        /*003e*/ 	.short	(.L_16 - .L_15)
.L_15:
        /*0040*/ 	.word	0x00000000
        /*0044*/ 	.short	0x0017
        /*0046*/ 	.short	0x0070
        /*0048*/ 	.byte	0x00, 0xf0, 0x11, 0x00


	//----- nvinfo : EIATTR_KPARAM_INFO
	.align		4
.L_16:
        /*004c*/ 	.byte	0x04, 0x17
        /*004e*/ 	.short	(.L_18 - .L_17)
.L_17:
        /*0050*/ 	.word	0x00000000
        /*0054*/ 	.short	0x0016
        /*0056*/ 	.short	0x006c
        /*0058*/ 	.byte	0x00, 0xf0, 0x11, 0x00


	//----- nvinfo : EIATTR_KPARAM_INFO
	.align		4
.L_18:
        /*005c*/ 	.byte	0x04, 0x17
        /*005e*/ 	.short	(.L_20 - .L_19)
.L_19:
        /*0060*/ 	.word	0x00000000
        /*0064*/ 	.short	0x0015
        /*0066*/ 	.short	0x0068
        /*0068*/ 	.byte	0x00, 0xf0, 0x11, 0x00


	//----- nvinfo : EIATTR_KPARAM_INFO
	.align		4
.L_20:
        /*006c*/ 	.byte	0x04, 0x17
        /*006e*/ 	.short	(.L_22 - .L_21)
.L_21:
        /*0070*/ 	.word	0x00000000
        /*0074*/ 	.short	0x0014
        /*0076*/ 	.short	0x0064
        /*0078*/ 	.byte	0x00, 0xf0, 0x11, 0x00


	//----- nvinfo : EIATTR_KPARAM_INFO
	.align		4
.L_22:
        /*007c*/ 	.byte	0x04, 0x17
        /*007e*/ 	.short	(.L_24 - .L_23)
.L_23:
        /*0080*/ 	.word	0x00000000
        /*0084*/ 	.short	0x0013
        /*0086*/ 	.short	0x0060
        /*0088*/ 	.byte	0x00, 0xf0, 0x11, 0x00


	//----- nvinfo : EIATTR_KPARAM_INFO
	.align		4
.L_24:
        /*008c*/ 	.byte	0x04, 0x17
        /*008e*/ 	.short	(.L_26 - .L_25)
.L_25:
        /*0090*/ 	.word	0x00000000
        /*0094*/ 	.short	0x0012
        /*0096*/ 	.short	0x005c
        /*0098*/ 	.byte	0x00, 0xf0, 0x11, 0x00


	//----- nvinfo : EIATTR_KPARAM_INFO
	.align		4
.L_26:
        /*009c*/ 	.byte	0x04, 0x17
        /*009e*/ 	.short	(.L_28 - .L_27)
.L_27:
        /*00a0*/ 	.word	0x00000000
        /*00a4*/ 	.short	0x0011
        /*00a6*/ 	.short	0x0058
        /*00a8*/ 	.byte	0x00, 0xf0, 0x11, 0x00


	//----- nvinfo : EIATTR_KPARAM_INFO
	.align		4
.L_28:
        /*00ac*/ 	.byte	0x04, 0x17
        /*00ae*/ 	.short	(.L_30 - .L_29)
.L_29:
        /*00b0*/ 	.word	0x00000000
        /*00b4*/ 	.short	0x0010
        /*00b6*/ 	.short	0x0054
        /*00b8*/ 	.byte	0x00, 0xf0, 0x11, 0x00


	//----- nvinfo : EIATTR_KPARAM_INFO
	.align		4
.L_30:
        /*00bc*/ 	.byte	0x04, 0x17
        /*00be*/ 	.short	(.L_32 - .L_31)
.L_31:
        /*00c0*/ 	.word	0x00000000
        /*00c4*/ 	.short	0x000f
        /*00c6*/ 	.short	0x0050
        /*00c8*/ 	.byte	0x00, 0xf0, 0x11, 0x00


	//----- nvinfo : EIATTR_KPARAM_INFO
	.align		4
.L_32:
        /*00cc*/ 	.byte	0x04, 0x17
        /*00ce*/ 	.short	(.L_34 - .L_33)
.L_33:
        /*00d0*/ 	.word	0x00000000
        /*00d4*/ 	.short	0x000e
        /*00d6*/ 	.short	0x004c
        /*00d8*/ 	.byte	0x00, 0xf0, 0x11, 0x00


	//----- nvinfo : EIATTR_KPARAM_INFO
	.align		4
.L_34:
        /*00dc*/ 	.byte	0x04, 0x17
        /*00de*/ 	.short	(.L_36 - .L_35)
.L_35:
        /*00e0*/ 	.word	0x00000000
        /*00e4*/ 	.short	0x000d
        /*00e6*/ 	.short	0x0048
        /*00e8*/ 	.byte	0x00, 0xf0, 0x11, 0x00


	//----- nvinfo : EIATTR_KPARAM_INFO
	.align		4
.L_36:
        /*00ec*/ 	.byte	0x04, 0x17
        /*00ee*/ 	.short	(.L_38 - .L_37)
.L_37:
        /*00f0*/ 	.word	0x00000000
        /*00f4*/ 	.short	0x000c
        /*00f6*/ 	.short	0x0044
        /*00f8*/ 	.byte	0x00, 0xf0, 0x11, 0x00


	//----- nvinfo : EIATTR_KPARAM_INFO
	.align		4
.L_38:
        /*00fc*/ 	.byte	0x04, 0x17
        /*00fe*/ 	.short	(.L_40 - .L_39)
.L_39:
        /*0100*/ 	.word	0x00000000
        /*0104*/ 	.short	0x000b
        /*0106*/ 	.short	0x0040
        /*0108*/ 	.byte	0x00, 0xf0, 0x11, 0x00


	//----- nvinfo : EIATTR_KPARAM_INFO
	.align		4
.L_40:
        /*010c*/ 	.byte	0x04, 0x17
        /*010e*/ 	.short	(.L_42 - .L_41)
.L_41:
        /*0110*/ 	.word	0x00000000
        /*0114*/ 	.short	0x000a
        /*0116*/ 	.short	0x003c
        /*0118*/ 	.byte	0x00, 0xf0, 0x11, 0x00


	//----- nvinfo : EIATTR_KPARAM_INFO
	.align		4
.L_42:
        /*011c*/ 	.byte	0x04, 0x17
        /*011e*/ 	.short	(.L_44 - .L_43)
.L_43:
        /*0120*/ 	.word	0x00000000
        /*0124*/ 	.short	0x0009
        /*0126*/ 	.short	0x0038
        /*0128*/ 	.byte	0x00, 0xf0, 0x11, 0x00


	//----- nvinfo : EIATTR_KPARAM_INFO
	.align		4
.L_44:
        /*012c*/ 	.byte	0x04, 0x17
        /*012e*/ 	.short	(.L_46 - .L_45)
.L_45:
        /*0130*/ 	.word	0x00000000
        /*0134*/ 	.short	0x0008
        /*0136*/ 	.short	0x0034
        /*0138*/ 	.byte	0x00, 0xf0, 0x11, 0x00


	//----- nvinfo : EIATTR_KPARAM_INFO
	.align		4
.L_46:
        /*013c*/ 	.byte	0x04, 0x17
        /*013e*/ 	.short	(.L_48 - .L_47)
.L_47:
        /*0140*/ 	.word	0x00000000
        /*0144*/ 	.short	0x0007
        /*0146*/ 	.short	0x0030
        /*0148*/ 	.byte	0x00, 0xf0, 0x11, 0x00


	//----- nvinfo : EIATTR_KPARAM_INFO
	.align		4
.L_48:
        /*014c*/ 	.byte	0x04, 0x17
        /*014e*/ 	.short	(.L_50 - .L_49)
.L_49:
        /*0150*/ 	.word	0x00000000
        /*0154*/ 	.short	0x0006
        /*0156*/ 	.short	0x002c
        /*0158*/ 	.byte	0x00, 0xf0, 0x11, 0x00


	//----- nvinfo : EIATTR_KPARAM_INFO
	.align		4
.L_50:
        /*015c*/ 	.byte	0x04, 0x17
        /*015e*/ 	.short	(.L_52 - .L_51)
.L_51:
        /*0160*/ 	.word	0x00000000
        /*0164*/ 	.short	0x0005
        /*0166*/ 	.short	0x0028
        /*0168*/ 	.byte	0x00, 0xf0, 0x11, 0x00


	//----- nvinfo : EIATTR_KPARAM_INFO
	.align		4
.L_52:
        /*016c*/ 	.byte	0x04, 0x17
        /*016e*/ 	.short	(.L_54 - .L_53)
.L_53:
        /*0170*/ 	.word	0x00000000
        /*0174*/ 	.short	0x0004
        /*0176*/ 	.short	0x0020
        /*0178*/ 	.byte	0x00, 0xf4, 0x21, 0x00


	//----- nvinfo : EIATTR_KPARAM_INFO
	.align		4
.L_54:
        /*017c*/ 	.byte	0x04, 0x17
        /*017e*/ 	.short	(.L_56 - .L_55)
.L_55:
        /*0180*/ 	.word	0x00000000
        /*0184*/ 	.short	0x0003
        /*0186*/ 	.short	0x0018
        /*0188*/ 	.byte	0x00, 0xf4, 0x21, 0x00


	//----- nvinfo : EIATTR_KPARAM_INFO
	.align		4
.L_56:
        /*018c*/ 	.byte	0x04, 0x17
        /*018e*/ 	.short	(.L_58 - .L_57)
.L_57:
        /*0190*/ 	.word	0x00000000
        /*0194*/ 	.short	0x0002
        /*0196*/ 	.short	0x0010
        /*0198*/ 	.byte	0x00, 0xf4, 0x21, 0x00


	//----- nvinfo : EIATTR_KPARAM_INFO
	.align		4
.L_58:
        /*019c*/ 	.byte	0x04, 0x17
        /*019e*/ 	.short	(.L_60 - .L_59)
.L_59:
        /*01a0*/ 	.word	0x00000000
        /*01a4*/ 	.short	0x0001
        /*01a6*/ 	.short	0x0008
        /*01a8*/ 	.byte	0x00, 0xf4, 0x21, 0x00


	//----- nvinfo : EIATTR_KPARAM_INFO
	.align		4
.L_60:
        /*01ac*/ 	.byte	0x04, 0x17
        /*01ae*/ 	.short	(.L_62 - .L_61)
.L_61:
        /*01b0*/ 	.word	0x00000000
        /*01b4*/ 	.short	0x0000
        /*01b6*/ 	.short	0x0000
        /*01b8*/ 	.byte	0x00, 0xf4, 0x21, 0x00


	//----- nvinfo : EIATTR_MAXREG_COUNT
	.align		4
.L_62:
        /*01bc*/ 	.byte	0x03, 0x1b
        /*01be*/ 	.short	0x00ff


	//----- nvinfo : EIATTR_NUM_BARRIERS
	.align		4
        /*01c0*/ 	.byte	0x02, 0x4c
        /*01c2*/ 	.byte	0x01
	.zero		1


	//----- nvinfo : EIATTR_MERCURY_ISA_VERSION
	.align		4
        /*01c4*/ 	.byte	0x03, 0x5f
        /*01c6*/ 	.short	0x0000


	//----- nvinfo : EIATTR_COOP_GROUP_MASK_REGIDS
	.align		4
        /*01c8*/ 	.byte	0x04, 0x29
        /*01ca*/ 	.short	(.L_64 - .L_63)


	//   ....[0]....
.L_63:
        /*01cc*/ 	.word	0xffffffff


	//   ....[1]....
        /*01d0*/ 	.word	0xffffffff


	//   ....[2]....
        /*01d4*/ 	.word	0xffffffff


	//   ....[3]....
        /*01d8*/ 	.word	0xffffffff


	//   ....[4]....
        /*01dc*/ 	.word	0xffffffff


	//   ....[5]....
        /*01e0*/ 	.word	0xffffffff


	//   ....[6]....
        /*01e4*/ 	.word	0xffffffff


	//   ....[7]....
        /*01e8*/ 	.word	0xffffffff


	//----- nvinfo : EIATTR_COOP_GROUP_INSTR_OFFSETS
	.align		4
.L_64:
        /*01ec*/ 	.byte	0x04, 0x28
        /*01ee*/ 	.short	(.L_66 - .L_65)


	//   ....[0]....
.L_65:
        /*01f0*/ 	.word	0x00001850


	//   ....[1]....
        /*01f4*/ 	.word	0x00001900


	//   ....[2]....
        /*01f8*/ 	.word	0x00001930


	//   ....[3]....
        /*01fc*/ 	.word	0x000019a0


	//   ....[4]....
        /*0200*/ 	.word	0x00002570


	//   ....[5]....
        /*0204*/ 	.word	0x00002580


	//   ....[6]....
        /*0208*/ 	.word	0x00002610


	//   ....[7]....
        /*020c*/ 	.word	0x00002620


	//----- nvinfo : EIATTR_EXIT_INSTR_OFFSETS
	.align		4
.L_66:
        /*0210*/ 	.byte	0x04, 0x1c
        /*0212*/ 	.short	(.L_68 - .L_67)


	//   ....[0]....
.L_67:
        /*0214*/ 	.word	0x00003450


	//   ....[1]....
        /*0218*/ 	.word	0x000034f0


	//----- nvinfo : EIATTR_REQNTID
	.align		4
.L_68:
        /*021c*/ 	.byte	0x04, 0x10
        /*021e*/ 	.short	(.L_70 - .L_69)
.L_69:
        /*0220*/ 	.word	0x00000080
        /*0224*/ 	.word	0x00000001
        /*0228*/ 	.word	0x00000001
.L_70:


//--------------------- .nv.callgraph             --------------------------
	.section	.nv.callgraph,"",@"SHT_CUDA_CALLGRAPH"
	.align	4
	.sectionentsize	8
	.align		4
        /*0000*/ 	.word	0x00000000
	.align		4
        /*0004*/ 	.word	0xffffffff
	.align		4
        /*0008*/ 	.word	0x00000000
	.align		4
        /*000c*/ 	.word	0xfffffffe
	.align		4
        /*0010*/ 	.word	0x00000000
	.align		4
        /*0014*/ 	.word	0xfffffffd
	.align		4
        /*0018*/ 	.word	0x00000000
	.align		4
        /*001c*/ 	.word	0xfffffffc


//--------------------- .nv.rel.action            --------------------------
	.section	.nv.rel.action,"",@"SHT_CUDA_RELOCINFO"
	.align	8
	.sectionentsize	8
        /*0000*/ 	.byte	0x73, 0x00, 0x00, 0x00, 0x00, 0x00, 0x00, 0x00, 0x00, 0x00, 0x00, 0x11, 0x25, 0x00, 0x05, 0x36


//--------------------- .nv.constant4             --------------------------
	.section	.nv.constant4,"a",@progbits
	.align	8
	.align		8
.nv.constant4:
        /*0000*/ 	.dword	_$_str


//--------------------- .nv.constant0.attn_fwd    --------------------------
	.section	.nv.constant0.attn_fwd,"a",@progbits
	.sectionflags	@""
	.align	4
.nv.constant0.attn_fwd:
	.zero		488


//--------------------- .text.attn_fwd            --------------------------
	.section	.text.attn_fwd,"ax",@progbits
	.sectioninfo	@"SHI_REGISTERS=166"
	.align	128
        .global         attn_fwd
        .type           attn_fwd,@function
        .size           attn_fwd,(.L_x_3 - attn_fwd)
        .other          attn_fwd,@"STO_CUDA_ENTRY STV_DEFAULT"
attn_fwd:
.text.attn_fwd:
[----:B------:R-:W-:Y:S02]  /*0000*/  MOV R1, c[0x0][0x28] ;  /* 0x00000a0000017a02 */ /* 0x000fe40000000f00 */
[----:B------:R-:W0:Y:S01]  /*0010*/  S2R R0, SR_TID.X ;  /* 0x0000000000007919 */ /* 0x000e220000002100 */
[----:B------:R-:W-:Y:S01]  /*0020*/  MOV R16, c[0x0][0x198] ;  /* 0x0000660000107a02 */ /* 0x000fe20000000f00 */
[----:B------:R-:W-:Y:S02]  /*0030*/  ULDC.64 UR4, c[0x0][0x118] ;  /* 0x0000460000047ab9 */ /* 0x000fe40000000a00 */
[----:B------:R-:W1:Y:S04]  /*0040*/  S2R R3, SR_CTAID.X ;  /* 0x0000000000037919 */ /* 0x000e680000002500 */
[----:B------:R-:W2:Y:S01]  /*0050*/  S2R R2, SR_CTAID.Y ;  /* 0x0000000000027919 */ /* 0x000ea20000002600 */
[----:B0-----:R-:W-:Y:S02]  /*0060*/  LOP3.LUT R20, R0, 0x1f, RZ, 0xc0, !PT ;  /* 0x0000001f00147812 */ /* 0x001fe400078ec0ff */
[----:B------:R-:W-:-:S02]  /*0070*/  SHF.R.U32.HI R4, RZ, 0x5, R0 ;  /* 0x00000005ff047819 */ /* 0x000fc40000011600 */
[----:B-1----:R-:W-:Y:S02]  /*0080*/  LEA R3, R3, R20, 0x5 ;  /* 0x0000001403037211 */ /* 0x002fe400078e28ff */
[----:B------:R-:W-:Y:S01]  /*0090*/  SGXT.U32 R4, R4, 0x2 ;  /* 0x000000020404781a */ /* 0x000fe20000000000 */
[----:B--2---:R-:W-:Y:S02]  /*00a0*/  IMAD R5, R2, c[0x0][0x190], RZ ;  /* 0x0000640002057a24 */ /* 0x004fe400078e02ff */
[----:B------:R-:W-:Y:S02]  /*00b0*/  IMAD R7, R3, c[0x0][0x194], RZ ;  /* 0x0000650003077a24 */ /* 0x000fe400078e02ff */
[----:B------:R-:W-:Y:S01]  /*00c0*/  IMAD R11, R4, c[0x0][0x198], RZ ;  /* 0x00006600040b7a24 */ /* 0x000fe200078e02ff */
[C---:B------:R-:W-:Y:S01]  /*00d0*/  SHF.L.U32 R6, R5.reuse, 0x1, RZ ;  /* 0x0000000105067819 */ /* 0x040fe200000006ff */
[----:B------:R-:W-:Y:S01]  /*00e0*/  IMAD.HI R5, R5, 0x2, RZ ;  /* 0x0000000205057827 */ /* 0x000fe200078e02ff */
[----:B------:R-:W-:-:S02]  /*00f0*/  SHF.L.U32 R9, R7, 0x1, RZ ;  /* 0x0000000107097819 */ /* 0x000fc400000006ff */
[C---:B------:R-:W-:Y:S01]  /*0100*/  LEA R12, R16.reuse, R11, 0x2 ;  /* 0x0000000b100c7211 */ /* 0x040fe200078e10ff */
[----:B------:R-:W-:Y:S01]  /*0110*/  IMAD.HI R8, R7, 0x2, RZ ;  /* 0x0000000207087827 */ /* 0x000fe200078e02ff */
[----:B------:R-:W-:Y:S02]  /*0120*/  IADD3 R24, P0, P1, R9, c[0x0][0x160], R6 ;  /* 0x0000580009187a10 */ /* 0x000fe4000791e006 */
[----:B------:R-:W-:Y:S02]  /*0130*/  LEA R9, R16, R12, 0x2 ;  /* 0x0000000c10097211 */ /* 0x000fe400078e10ff */
[----:B------:R-:W-:Y:S02]  /*0140*/  IADD3.X R26, R8, c[0x0][0x164], R5, P0, P1 ;  /* 0x00005900081a7a10 */ /* 0x000fe400007e2405 */
[----:B------:R-:W-:Y:S02]  /*0150*/  LEA R6, P0, R11, R24, 0x1 ;  /* 0x000000180b067211 */ /* 0x000fe400078008ff */
[----:B------:R-:W-:-:S02]  /*0160*/  LEA R13, R16, R9, 0x2 ;  /* 0x00000009100d7211 */ /* 0x000fc400078e10ff */
[----:B------:R-:W-:Y:S02]  /*0170*/  LEA R10, P1, R9, R24, 0x1 ;  /* 0x00000018090a7211 */ /* 0x000fe400078208ff */
[----:B------:R-:W-:Y:S01]  /*0180*/  LEA.HI.X.SX32 R7, R11, R26, 0x1, P0 ;  /* 0x0000001a0b077211 */ /* 0x000fe200000f0eff */
[----:B------:R-:W-:Y:S01]  /*0190*/  IMAD R15, R16, 0x4, R13 ;  /* 0x00000004100f7824 */ /* 0x000fe200078e020d */
[C---:B------:R-:W-:Y:S02]  /*01a0*/  LEA R8, P0, R12.reuse, R24, 0x1 ;  /* 0x000000180c087211 */ /* 0x040fe400078008ff */
[-C--:B------:R-:W-:Y:S01]  /*01b0*/  LEA.HI.X.SX32 R11, R9, R26.reuse, 0x1, P1 ;  /* 0x0000001a090b7211 */ /* 0x080fe200008f0eff */
[----:B------:R0:W2:Y:S01]  /*01c0*/  LDG.E.U16 R23, [R6.64] ;  /* 0x0000000406177981 */ /* 0x0000a2000c1e1500 */
[----:B------:R-:W-:Y:S02]  /*01d0*/  LEA.HI.X.SX32 R9, R12, R26, 0x1, P0 ;  /* 0x0000001a0c097211 */ /* 0x000fe400000f0eff */
[----:B------:R-:W-:Y:S01]  /*01e0*/  LEA.HI R5, R0, 0x1c, RZ, 0x1b ;  /* 0x0000001c00057811 */ /* 0x000fe200078fd8ff */
[----:B------:R1:W3:Y:S01]  /*01f0*/  LDG.E.U16 R25, [R10.64] ;  /* 0x000000040a197981 */ /* 0x0002e2000c1e1500 */
[----:B------:R-:W-:-:S02]  /*0200*/  LEA R12, P0, R13, R24, 0x1 ;  /* 0x000000180d0c7211 */ /* 0x000fc400078008ff */
[C---:B------:R-:W-:Y:S01]  /*0210*/  LEA R21, R16.reuse, R15, 0x2 ;  /* 0x0000000f10157211 */ /* 0x040fe200078e10ff */
[----:B------:R-:W-:Y:S01]  /*0220*/  IMAD R19, R5, c[0x0][0x198], RZ ;  /* 0x0000660005137a24 */ /* 0x000fe200078e02ff */
[----:B------:R-:W-:Y:S01]  /*0230*/  LEA.HI.X.SX32 R13, R13, R26, 0x1, P0 ;  /* 0x0000001a0d0d7211 */ /* 0x000fe200000f0eff */
[----:B------:R4:W5:Y:S01]  /*0240*/  LDG.E.U16 R22, [R8.64] ;  /* 0x0000000408167981 */ /* 0x000962000c1e1500 */
[----:B------:R-:W-:Y:S02]  /*0250*/  LEA R17, R16, R21, 0x2 ;  /* 0x0000001510117211 */ /* 0x000fe400078e10ff */
[-C--:B------:R-:W-:Y:S01]  /*0260*/  LEA R14, P0, R15, R24.reuse, 0x1 ;  /* 0x000000180f0e7211 */ /* 0x080fe200078008ff */
[----:B------:R0:W5:Y:S01]  /*0270*/  LDG.E.U16 R12, [R12.64] ;  /* 0x000000040c0c7981 */ /* 0x000162000c1e1500 */
[----:B------:R-:W-:Y:S02]  /*0280*/  LEA R16, P1, R17, R24, 0x1 ;  /* 0x0000001811107211 */ /* 0x000fe400078208ff */
[----:B------:R-:W-:-:S02]  /*0290*/  LEA.HI.X.SX32 R15, R15, R26, 0x1, P0 ;  /* 0x0000001a0f0f7211 */ /* 0x000fc400000f0eff */
[-C--:B------:R-:W-:Y:S02]  /*02a0*/  LEA R18, P2, R19, R24.reuse, 0x1 ;  /* 0x0000001813127211 */ /* 0x080fe400078408ff */
[----:B-1----:R-:W-:Y:S02]  /*02b0*/  LEA R10, P0, R21, R24, 0x1 ;  /* 0x00000018150a7211 */ /* 0x002fe400078008ff */
[-C--:B------:R-:W-:Y:S01]  /*02c0*/  LEA.HI.X.SX32 R17, R17, R26.reuse, 0x1, P1 ;  /* 0x0000001a11117211 */ /* 0x080fe200008f0eff */
[----:B------:R1:W5:Y:S01]  /*02d0*/  LDG.E.U16 R15, [R14.64] ;  /* 0x000000040e0f7981 */ /* 0x000362000c1e1500 */
[-C--:B------:R-:W-:Y:S02]  /*02e0*/  LEA.HI.X.SX32 R19, R19, R26.reuse, 0x1, P2 ;  /* 0x0000001a13137211 */ /* 0x080fe400010f0eff */
[----:B------:R-:W-:Y:S02]  /*02f0*/  LEA.HI.X.SX32 R11, R21, R26, 0x1, P0 ;  /* 0x0000001a150b7211 */ /* 0x000fe400000f0eff */
[----:B------:R-:W5:Y:S04]  /*0300*/  LDG.E.U16 R17, [R16.64] ;  /* 0x0000000410117981 */ /* 0x000f68000c1e1500 */
[----:B------:R1:W5:Y:S04]  /*0310*/  LDG.E.U16 R10, [R10.64] ;  /* 0x000000040a0a7981 */ /* 0x000368000c1e1500 */
[----:B------:R-:W5:Y:S01]  /*0320*/  LDG.E.U16 R18, [R18.64] ;  /* 0x0000000412127981 */ /* 0x000f62000c1e1500 */
[----:B0-----:R-:W-:-:S02]  /*0330*/  SHF.R.S32.HI R6, RZ, 0x6, R0 ;  /* 0x00000006ff067819 */ /* 0x001fc40000011400 */
[----:B----4-:R-:W-:Y:S02]  /*0340*/  LOP3.LUT R8, R0, 0x3f, RZ, 0xc0, !PT ;  /* 0x0000003f00087812 */ /* 0x010fe400078ec0ff */
[----:B------:R-:W-:Y:S02]  /*0350*/  SGXT R6, R6, 0x1 ;  /* 0x000000010606781a */ /* 0x000fe40000000200 */
[----:B------:R-:W-:-:S04]  /*0360*/  SHF.L.U32 R7, R8, 0x1, RZ ;  /* 0x0000000108077819 */ /* 0x000fc800000006ff */
[----:B------:R-:W-:-:S04]  /*0370*/  LOP3.LUT R6, R7, 0x90, R6, 0x78, !PT ;  /* 0x0000009007067812 */ /* 0x000fc800078e7806 */
[----:B------:R-:W-:Y:S02]  /*0380*/  LOP3.LUT R7, R6, 0x20, RZ, 0x3c, !PT ;  /* 0x0000002006077812 */ /* 0x000fe400078e3cff */
[----:B------:R-:W-:-:S04]  /*0390*/  MOV R9, 0x1 ;  /* 0x0000000100097802 */ /* 0x000fc80000000f00 */
[----:B------:R-:W-:Y:S01]  /*03a0*/  ISETP.LE.AND P0, PT, R9, c[0x0][0x1d0], PT ;  /* 0x0000740009007a0c */ /* 0x000fe20003f03270 */
[----:B------:R-:W-:Y:S01]  /*03b0*/  CS2R R40, SRZ ;  /* 0x0000000000287805 */ /* 0x000fe2000001ff00 */
[----:B------:R-:W-:Y:S01]  /*03c0*/  MOV R48, 0xff800000 ;  /* 0xff80000000307802 */ /* 0x000fe20000000f00 */
[----:B------:R-:W-:Y:S01]  /*03d0*/  CS2R R42, SRZ ;  /* 0x00000000002a7805 */ /* 0x000fe2000001ff00 */
[----:B-1----:R-:W-:Y:S01]  /*03e0*/  MOV R11, 0x3f800000 ;  /* 0x3f800000000b7802 */ /* 0x002fe20000000f00 */
[----:B------:R-:W-:Y:S01]  /*03f0*/  CS2R R36, SRZ ;  /* 0x0000000000247805 */ /* 0x000fe2000001ff00 */
[----:B------:R-:W-:Y:S01]  /*0400*/  MOV R21, 0x3f800000 ;  /* 0x3f80000000157802 */ /* 0x000fe20000000f00 */
[----:B------:R-:W-:Y:S01]  /*0410*/  CS2R R38, SRZ ;  /* 0x0000000000267805 */ /* 0x000fe2000001ff00 */
[----:B------:R-:W-:Y:S01]  /*0420*/  MOV R24, 0xff800000 ;  /* 0xff80000000187802 */ /* 0x000fe20000000f00 */
[----:B------:R-:W-:Y:S01]  /*0430*/  CS2R R44, SRZ ;  /* 0x00000000002c7805 */ /* 0x000fe2000001ff00 */
[----:B------:R-:W-:Y:S01]  /*0440*/  CS2R R46, SRZ ;  /* 0x00000000002e7805 */ /* 0x000fe2000001ff00 */
[----:B------:R-:W-:Y:S01]  /*0450*/  CS2R R52, SRZ ;  /* 0x0000000000347805 */ /* 0x000fe2000001ff00 */
[----:B------:R-:W-:Y:S01]  /*0460*/  CS2R R54, SRZ ;  /* 0x0000000000367805 */ /* 0x000fe2000001ff00 */
[C---:B------:R-:W-:Y:S01]  /*0470*/  IMAD.SHL.U32 R13, R0.reuse, 0x8, RZ ;  /* 0x00000008000d7824 */ /* 0x040fe200078e00ff */
[C---:B------:R-:W-:Y:S01]  /*0480*/  SHF.L.U32 R14, R0.reuse, 0x1, RZ ;  /* 0x00000001000e7819 */ /* 0x040fe200000006ff */
[----:B--2---:R-:W-:Y:S04]  /*0490*/  STS.U16 [R6+0x1000], R23 ;  /* 0x0010001706007388 */ /* 0x004fe80000000400 */
[----:B---3--:R-:W-:Y:S04]  /*04a0*/  STS.U16 [R6+0x1200], R25 ;  /* 0x0012001906007388 */ /* 0x008fe80000000400 */
[----:B-----5:R-:W-:Y:S04]  /*04b0*/  STS.U16 [R6+0x1400], R15 ;  /* 0x0014000f06007388 */ /* 0x020fe80000000400 */
[----:B------:R-:W-:Y:S04]  /*04c0*/  STS.U16 [R6+0x1600], R17 ;  /* 0x0016001106007388 */ /* 0x000fe80000000400 */
[----:B------:R-:W-:Y:S04]  /*04d0*/  STS.U16 [R7+0x1100], R22 ;  /* 0x0011001607007388 */ /* 0x000fe80000000400 */
[----:B------:R-:W-:Y:S04]  /*04e0*/  STS.U16 [R7+0x1500], R10 ;  /* 0x0015000a07007388 */ /* 0x000fe80000000400 */
[----:B------:R-:W-:Y:S04]  /*04f0*/  STS.U16 [R7+0x1700], R18 ;  /* 0x0017001207007388 */ /* 0x000fe80000000400 */
[----:B------:R0:W-:Y:S02]  /*0500*/  STS.U16 [R7+0x1300], R12 ;  /* 0x0013000c07007388 */ /* 0x0001e40000000400 */
[----:B0-----:R-:W-:Y:S01]  /*0510*/  LOP3.LUT R12, R0, 0x7, RZ, 0xc0, !PT ;  /* 0x00000007000c7812 */ /* 0x001fe200078ec0ff */
[----:B------:R-:W-:Y:S05]  /*0520*/  @!P0 BRA `(.L_x_0) ;  /* 0x0000227000008947 */ /* 0x000fea0003800000 */
[----:B------:R-:W-:Y:S01]  /*0530*/  IMAD R20, R20, c[0x0][0x1a8], RZ ;  /* 0x00006a0014147a24 */ /* 0x000fe200078e02ff */
[----:B------:R-:W-:Y:S01]  /*0540*/  SHF.R.U32.HI R17, RZ, 0x6, R0 ;  /* 0x00000006ff117819 */ /* 0x000fe20000011600 */
[----:B------:R-:W-:Y:S01]  /*0550*/  IMAD R9, R2, c[0x0][0x1a0], RZ ;  /* 0x0000680002097a24 */ /* 0x000fe200078e02ff */
[----:B------:R-:W-:Y:S01]  /*0560*/  MOV R29, c[0x0][0x1a4] ;  /* 0x00006900001d7a02 */ /* 0x000fe20000000f00 */
[----:B------:R-:W-:Y:S01]  /*0570*/  IMAD R16, R8, c[0x0][0x1b4], RZ ;  /* 0x00006d0008107a24 */ /* 0x000fe200078e02ff */
[C---:B------:R-:W-:Y:S01]  /*0580*/  SHF.L.U32 R11, R20.reuse, 0x1, RZ ;  /* 0x00000001140b7819 */ /* 0x040fe200000006ff */
[----:B------:R-:W-:Y:S01]  /*0590*/  IMAD.HI R20, R20, 0x2, RZ ;  /* 0x0000000214147827 */ /* 0x000fe200078e02ff */
[C---:B------:R-:W-:Y:S01]  /*05a0*/  SHF.L.U32 R10, R9.reuse, 0x1, RZ ;  /* 0x00000001090a7819 */ /* 0x040fe200000006ff */
[----:B------:R-:W-:Y:S01]  /*05b0*/  CS2R R40, SRZ ;  /* 0x0000000000287805 */ /* 0x000fe2000001ff00 */
[----:B------:R-:W-:Y:S01]  /*05c0*/  SHF.L.U32 R18, R16, 0x1, RZ ;  /* 0x0000000110127819 */ /* 0x000fe200000006ff */
[----:B------:R-:W-:Y:S01]  /*05d0*/  IMAD.HI R9, R9, 0x2, RZ ;  /* 0x0000000209097827 */ /* 0x000fe200078e02ff */
[----:B------:R-:W-:Y:S01]  /*05e0*/  IADD3 R130, P0, P1, R11, c[0x0][0x168], R10 ;  /* 0x00005a000b827a10 */ /* 0x000fe2000791e00a */
[----:B------:R-:W-:Y:S01]  /*05f0*/  CS2R R42, SRZ ;  /* 0x00000000002a7805 */ /* 0x000fe2000001ff00 */
[----:B------:R-:W-:Y:S01]  /*0600*/  LOP3.LUT R11, R14, 0x10, RZ, 0xc0, !PT ;  /* 0x000000100e0b7812 */ /* 0x000fe200078ec0ff */
[----:B------:R-:W-:Y:S01]  /*0610*/  IMAD R8, R2, c[0x0][0x1b0], RZ ;  /* 0x00006c0002087a24 */ /* 0x000fe200078e02ff */
[----:B------:R-:W-:Y:S01]  /*0620*/  IADD3.X R26, R20, c[0x0][0x16c], R9, P0, P1 ;  /* 0x00005b00141a7a10 */ /* 0x000fe200007e2409 */
[----:B------:R-:W-:Y:S01]  /*0630*/  IMAD R10, R4, c[0x0][0x1a4], RZ ;  /* 0x00006900040a7a24 */ /* 0x000fe200078e02ff */
[----:B------:R-:W-:Y:S01]  /*0640*/  LOP3.LUT R9, R13, 0x30, RZ, 0xc0, !PT ;  /* 0x000000300d097812 */ /* 0x000fe200078ec0ff */
[----:B------:R-:W-:Y:S01]  /*0650*/  IMAD.HI R16, R16, 0x2, RZ ;  /* 0x0000000210107827 */ /* 0x000fe200078e02ff */
[----:B------:R-:W-:Y:S01]  /*0660*/  SHF.L.U32 R15, R8, 0x1, RZ ;  /* 0x00000001080f7819 */ /* 0x000fe200000006ff */
[----:B------:R-:W-:Y:S01]  /*0670*/  CS2R R36, SRZ ;  /* 0x0000000000247805 */ /* 0x000fe2000001ff00 */
[----:B------:R-:W-:Y:S01]  /*0680*/  LEA R25, R12, R9, 0x6 ;  /* 0x000000090c197211 */ /* 0x000fe200078e30ff */
[----:B------:R-:W-:Y:S01]  /*0690*/  IMAD.HI R9, R8, 0x2, RZ ;  /* 0x0000000208097827 */ /* 0x000fe200078e02ff */
[----:B------:R-:W-:Y:S01]  /*06a0*/  IADD3 R99, P2, P3, R18, c[0x0][0x170], R15 ;  /* 0x00005c0012637a10 */ /* 0x000fe20007b5e00f */
[----:B------:R-:W-:Y:S01]  /*06b0*/  CS2R R38, SRZ ;  /* 0x0000000000267805 */ /* 0x000fe2000001ff00 */
[----:B------:R-:W-:Y:S01]  /*06c0*/  LOP3.LUT R18, R11, 0x20, R0, 0xf8, !PT ;  /* 0x000000200b127812 */ /* 0x000fe200078ef800 */
[----:B------:R-:W-:Y:S01]  /*06d0*/  IMAD R11, R29, 0x4, R10 ;  /* 0x000000041d0b7824 */ /* 0x000fe200078e020a */
[----:B------:R-:W-:Y:S01]  /*06e0*/  SGXT.U32 R8, R17, 0x1 ;  /* 0x000000011108781a */ /* 0x000fe20000000000 */
[----:B------:R-:W-:Y:S01]  /*06f0*/  CS2R R44, SRZ ;  /* 0x00000000002c7805 */ /* 0x000fe2000001ff00 */
[----:B------:R-:W-:Y:S01]  /*0700*/  IADD3.X R27, R16, c[0x0][0x174], R9, P2, P3 ;  /* 0x00005d00101b7a10 */ /* 0x000fe200017e6409 */
[----:B------:R-:W-:Y:S01]  /*0710*/  CS2R R46, SRZ ;  /* 0x00000000002e7805 */ /* 0x000fe2000001ff00 */
[----:B------:R-:W-:Y:S01]  /*0720*/  LEA.HI R9, R0, 0x3c, RZ, 0x1b ;  /* 0x0000003c00097811 */ /* 0x000fe200078fd8ff */
[----:B------:R-:W-:Y:S01]  /*0730*/  IMAD R20, R8, c[0x0][0x1b8], RZ ;  /* 0x00006e0008147a24 */ /* 0x000fe200078e02ff */
[----:B------:R-:W-:Y:S01]  /*0740*/  LEA R8, R29, R11, 0x2 ;  /* 0x0000000b1d087211 */ /* 0x000fe200078e10ff */
[----:B------:R-:W-:Y:S01]  /*0750*/  CS2R R52, SRZ ;  /* 0x0000000000347805 */ /* 0x000fe2000001ff00 */
[----:B------:R-:W-:Y:S01]  /*0760*/  SHF.L.U32 R15, R0, 0x5, RZ ;  /* 0x00000005000f7819 */ /* 0x000fe200000006ff */
[----:B------:R-:W-:Y:S01]  /*0770*/  IMAD R19, R9, c[0x0][0x1a4], RZ ;  /* 0x0000690009137a24 */ /* 0x000fe200078e02ff */
[----:B------:R-:W-:Y:S01]  /*0780*/  LEA R9, R29, R8, 0x2 ;  /* 0x000000081d097211 */ /* 0x000fe200078e10ff */
[----:B------:R-:W-:Y:S01]  /*0790*/  CS2R R54, SRZ ;  /* 0x0000000000367805 */ /* 0x000fe2000001ff00 */
[----:B------:R-:W-:-:S02]  /*07a0*/  LEA R158, P2, R8, R130, 0x1 ;  /* 0x00000082089e7211 */ /* 0x000fc400078408ff */
[----:B------:R-:W-:Y:S02]  /*07b0*/  LEA R16, R29, R9, 0x2 ;  /* 0x000000091d107211 */ /* 0x000fe400078e10ff */
[----:B------:R-:W-:Y:S02]  /*07c0*/  LOP3.LUT R15, R15, 0x200, RZ, 0xc0, !PT ;  /* 0x000002000f0f7812 */ /* 0x000fe400078ec0ff */
[----:B------:R-:W-:Y:S02]  /*07d0*/  LEA R17, R29, R16, 0x2 ;  /* 0x000000101d117211 */ /* 0x000fe400078e10ff */
[----:B------:R-:W-:Y:S02]  /*07e0*/  LOP3.LUT R18, R25, R18, RZ, 0x3c, !PT ;  /* 0x0000001219127212 */ /* 0x000fe400078e3cff */
[----:B------:R-:W-:Y:S02]  /*07f0*/  LEA R162, P0, R10, R130, 0x1 ;  /* 0x000000820aa27211 */ /* 0x000fe400078008ff */
[----:B------:R-:W-:-:S02]  /*0800*/  LEA.HI.X.SX32 R159, R8, R26, 0x1, P2 ;  /* 0x0000001a089f7211 */ /* 0x000fc400010f0eff */
[----:B------:R-:W-:Y:S02]  /*0810*/  LEA R8, R29, R17, 0x2 ;  /* 0x000000111d087211 */ /* 0x000fe400078e10ff */
[----:B------:R-:W-:Y:S01]  /*0820*/  IADD3 R15, R15, R18, RZ ;  /* 0x000000120f0f7210 */ /* 0x000fe20007ffe0ff */
[----:B------:R-:W-:Y:S01]  /*0830*/  IMAD R18, R5, c[0x0][0x1a4], RZ ;  /* 0x0000690005127a24 */ /* 0x000fe200078e02ff */
[----:B------:R-:W-:Y:S02]  /*0840*/  LEA R160, P1, R11, R130, 0x1 ;  /* 0x000000820ba07211 */ /* 0x000fe400078208ff */
[----:B------:R-:W-:Y:S02]  /*0850*/  LEA.HI.X.SX32 R163, R10, R26, 0x1, P0 ;  /* 0x0000001a0aa37211 */ /* 0x000fe400000f0eff */
[----:B------:R-:W-:Y:S02]  /*0860*/  LEA R10, R29, R8, 0x3 ;  /* 0x000000081d0a7211 */ /* 0x000fe400078e18ff */
[----:B------:R-:W-:-:S02]  /*0870*/  MOV R31, c[0x0][0x1b8] ;  /* 0x00006e00001f7a02 */ /* 0x000fc40000000f00 */
[----:B------:R-:W-:Y:S02]  /*0880*/  LEA.HI.X.SX32 R161, R11, R26, 0x1, P1 ;  /* 0x0000001a0ba17211 */ /* 0x000fe400008f0eff */
[----:B------:R-:W-:Y:S02]  /*0890*/  LEA R156, P0, R9, R130, 0x1 ;  /* 0x00000082099c7211 */ /* 0x000fe400078008ff */
[----:B------:R-:W-:Y:S02]  /*08a0*/  LEA R11, R29, R10, 0x2 ;  /* 0x0000000a1d0b7211 */ /* 0x000fe400078e10ff */
[----:B------:R-:W-:Y:S02]  /*08b0*/  LEA R21, R31, R20, 0x1 ;  /* 0x000000141f157211 */ /* 0x000fe400078e08ff */
[-C--:B------:R-:W-:Y:S02]  /*08c0*/  LEA R144, P3, R18, R130.reuse, 0x1 ;  /* 0x0000008212907211 */ /* 0x080fe400078608ff */
[----:B------:R-:W-:-:S02]  /*08d0*/  LEA R152, P1, R16, R130, 0x1 ;  /* 0x0000008210987211 */ /* 0x000fc400078208ff */
[-C--:B------:R-:W-:Y:S02]  /*08e0*/  LEA.HI.X.SX32 R157, R9, R26.reuse, 0x1, P0 ;  /* 0x0000001a099d7211 */ /* 0x080fe400000f0eff */
[----:B------:R-:W-:Y:S02]  /*08f0*/  LEA R9, R29, R11, 0x2 ;  /* 0x0000000b1d097211 */ /* 0x000fe400078e10ff */
[----:B------:R-:W-:Y:S01]  /*0900*/  LEA.HI.X.SX32 R145, R18, R26, 0x1, P3 ;  /* 0x0000001a12917211 */ /* 0x000fe200018f0eff */
[----:B------:R-:W-:Y:S01]  /*0910*/  IMAD R18, R31, 0x2, R21 ;  /* 0x000000021f127824 */ /* 0x000fe200078e0215 */
[----:B------:R-:W-:Y:S02]  /*0920*/  LEA R128, P4, R19, R130, 0x1 ;  /* 0x0000008213807211 */ /* 0x000fe400078808ff */
[----:B------:R-:W-:Y:S02]  /*0930*/  LEA.HI.X.SX32 R153, R16, R26, 0x1, P1 ;  /* 0x0000001a10997211 */ /* 0x000fe400008f0eff */
[----:B------:R-:W-:-:S02]  /*0940*/  LEA R146, P1, R8, R130, 0x1 ;  /* 0x0000008208927211 */ /* 0x000fc400078208ff */
[----:B------:R-:W-:Y:S02]  /*0950*/  LEA R16, R29, R9, 0x2 ;  /* 0x000000091d107211 */ /* 0x000fe400078e10ff */
[----:B------:R-:W-:Y:S02]  /*0960*/  LEA.HI.X.SX32 R129, R19, R26, 0x1, P4 ;  /* 0x0000001a13817211 */ /* 0x000fe400020f0eff */
[----:B------:R-:W-:Y:S02]  /*0970*/  LEA R19, R31, R18, 0x1 ;  /* 0x000000121f137211 */ /* 0x000fe400078e08ff */
[----:B------:R-:W-:Y:S01]  /*0980*/  LEA.HI.X.SX32 R147, R8, R26, 0x1, P1 ;  /* 0x0000001a08937211 */ /* 0x000fe200008f0eff */
[----:B------:R-:W-:Y:S01]  /*0990*/  IMAD R8, R29, 0x4, R16 ;  /* 0x000000041d087824 */ /* 0x000fe200078e0210 */
[----:B------:R-:W-:Y:S02]  /*09a0*/  LEA R150, P0, R17, R130, 0x1 ;  /* 0x0000008211967211 */ /* 0x000fe400078008ff */
[----:B------:R-:W-:-:S02]  /*09b0*/  LEA R22, R31, R19, 0x1 ;  /* 0x000000131f167211 */ /* 0x000fc400078e08ff */
[----:B------:R-:W-:Y:S02]  /*09c0*/  LEA.HI.X.SX32 R151, R17, R26, 0x1, P0 ;  /* 0x0000001a11977211 */ /* 0x000fe400000f0eff */
[-C--:B------:R-:W-:Y:S02]  /*09d0*/  LEA R140, P1, R11, R130.reuse, 0x1 ;  /* 0x000000820b8c7211 */ /* 0x080fe400078208ff */
[----:B------:R-:W-:Y:S02]  /*09e0*/  LEA R138, P2, R9, R130, 0x1 ;  /* 0x00000082098a7211 */ /* 0x000fe400078408ff */
[----:B------:R-:W-:Y:S02]  /*09f0*/  LEA R17, R29, R8, 0x2 ;  /* 0x000000081d117211 */ /* 0x000fe400078e10ff */
[----:B------:R-:W-:Y:S02]  /*0a00*/  LEA R23, R31, R22, 0x1 ;  /* 0x000000161f177211 */ /* 0x000fe400078e08ff */
[----:B------:R-:W-:-:S02]  /*0a10*/  LEA R142, P0, R10, R130, 0x1 ;  /* 0x000000820a8e7211 */ /* 0x000fc400078008ff */
[-C--:B------:R-:W-:Y:S02]  /*0a20*/  LEA.HI.X.SX32 R141, R11, R26.reuse, 0x1, P1 ;  /* 0x0000001a0b8d7211 */ /* 0x080fe400008f0eff */
[----:B------:R-:W-:Y:S02]  /*0a30*/  LEA.HI.X.SX32 R139, R9, R26, 0x1, P2 ;  /* 0x0000001a098b7211 */ /* 0x000fe400010f0eff */
[----:B------:R-:W-:Y:S02]  /*0a40*/  LEA R9, R29, R17, 0x2 ;  /* 0x000000111d097211 */ /* 0x000fe400078e10ff */
[----:B------:R-:W-:Y:S02]  /*0a50*/  LEA R134, P1, R8, R130, 0x1 ;  /* 0x0000008208867211 */ /* 0x000fe400078208ff */
[----:B------:R-:W-:Y:S02]  /*0a60*/  LEA R24, R31, R23, 0x1 ;  /* 0x000000171f187211 */ /* 0x000fe400078e08ff */
[----:B------:R-:W-:-:S02]  /*0a70*/  LEA.HI.X.SX32 R143, R10, R26, 0x1, P0 ;  /* 0x0000001a0a8f7211 */ /* 0x000fc400000f0eff */
[-C--:B------:R-:W-:Y:S02]  /*0a80*/  LEA R136, P0, R16, R130.reuse, 0x1 ;  /* 0x0000008210887211 */ /* 0x080fe400078008ff */
[-C--:B------:R-:W-:Y:S02]  /*0a90*/  LEA R132, P2, R17, R130.reuse, 0x1 ;  /* 0x0000008211847211 */ /* 0x080fe400078408ff */
[----:B------:R-:W-:Y:S02]  /*0aa0*/  LEA R130, P3, R9, R130, 0x1 ;  /* 0x0000008209827211 */ /* 0x000fe400078608ff */
[----:B------:R-:W-:Y:S02]  /*0ab0*/  LEA.HI.X.SX32 R135, R8, R26, 0x1, P1 ;  /* 0x0000001a08877211 */ /* 0x000fe400008f0eff */
[----:B------:R-:W-:Y:S02]  /*0ac0*/  LEA R8, R31, R24, 0x1 ;  /* 0x000000181f087211 */ /* 0x000fe400078e08ff */
[----:B------:R-:W-:-:S02]  /*0ad0*/  LEA.HI.X.SX32 R131, R9, R26, 0x1, P3 ;  /* 0x0000001a09837211 */ /* 0x000fc400018f0eff */
[----:B------:R-:W-:Y:S02]  /*0ae0*/  LEA R9, R31, R8, 0x1 ;  /* 0x000000081f097211 */ /* 0x000fe400078e08ff */
[----:B------:R-:W-:Y:S02]  /*0af0*/  LEA R124, P1, R21, R99, 0x1 ;  /* 0x00000063157c7211 */ /* 0x000fe400078208ff */
[C---:B------:R-:W-:Y:S02]  /*0b00*/  LEA R10, R31.reuse, R9, 0x1 ;  /* 0x000000091f0a7211 */ /* 0x040fe400078e08ff */
[----:B------:R-:W-:Y:S02]  /*0b10*/  LEA.HI.X.SX32 R137, R16, R26, 0x1, P0 ;  /* 0x0000001a10897211 */ /* 0x000fe400000f0eff */
[----:B------:R-:W-:Y:S02]  /*0b20*/  LEA R11, R31, R10, 0x1 ;  /* 0x0000000a1f0b7211 */ /* 0x000fe400078e08ff */
[----:B------:R-:W-:-:S02]  /*0b30*/  LEA.HI.X.SX32 R133, R17, R26, 0x1, P2 ;  /* 0x0000001a11857211 */ /* 0x000fc400010f0eff */
[----:B------:R-:W-:Y:S02]  /*0b40*/  LEA R126, P0, R20, R99, 0x1 ;  /* 0x00000063147e7211 */ /* 0x000fe400078008ff */
[----:B------:R-:W-:Y:S02]  /*0b50*/  LEA.HI.X.SX32 R125, R21, R27, 0x1, P1 ;  /* 0x0000001b157d7211 */ /* 0x000fe400008f0eff */
[-C--:B------:R-:W-:Y:S02]  /*0b60*/  LEA R122, P2, R18, R99.reuse, 0x1 ;  /* 0x00000063127a7211 */ /* 0x080fe400078408ff */
[----:B------:R-:W-:Y:S02]  /*0b70*/  LEA R118, P1, R22, R99, 0x1 ;  /* 0x0000006316767211 */ /* 0x000fe400078208ff */
[----:B------:R-:W-:Y:S02]  /*0b80*/  LEA R16, R31, R11, 0x1 ;  /* 0x0000000b1f107211 */ /* 0x000fe400078e08ff */
[----:B------:R-:W-:-:S02]  /*0b90*/  LEA.HI.X.SX32 R127, R20, R27, 0x1, P0 ;  /* 0x0000001b147f7211 */ /* 0x000fc400000f0eff */
[----:B------:R-:W-:Y:S02]  /*0ba0*/  LEA.HI.X.SX32 R123, R18, R27, 0x1, P2 ;  /* 0x0000001b127b7211 */ /* 0x000fe400010f0eff */
[----:B------:R-:W-:Y:S02]  /*0bb0*/  LEA R120, P0, R19, R99, 0x1 ;  /* 0x0000006313787211 */ /* 0x000fe400078008ff */
[----:B------:R-:W-:Y:S02]  /*0bc0*/  LEA.HI.X.SX32 R119, R22, R27, 0x1, P1 ;  /* 0x0000001b16777211 */ /* 0x000fe400008f0eff */
[-C--:B------:R-:W-:Y:S02]  /*0bd0*/  LEA R116, P2, R23, R99.reuse, 0x1 ;  /* 0x0000006317747211 */ /* 0x080fe400078408ff */
[----:B------:R-:W-:Y:S02]  /*0be0*/  LEA R112, P1, R8, R99, 0x1 ;  /* 0x0000006308707211 */ /* 0x000fe400078208ff */
[----:B------:R-:W-:-:S02]  /*0bf0*/  LEA R17, R31, R16, 0x1 ;  /* 0x000000101f117211 */ /* 0x000fc400078e08ff */
[-C--:B------:R-:W-:Y:S01]  /*0c00*/  LEA.HI.X.SX32 R121, R19, R27.reuse, 0x1, P0 ;  /* 0x0000001b13797211 */ /* 0x080fe200000f0eff */
[----:B------:R-:W-:Y:S01]  /*0c10*/  IMAD R19, R12, 0x90, RZ ;  /* 0x000000900c137824 */ /* 0x000fe200078e02ff */
[----:B------:R-:W-:Y:S02]  /*0c20*/  LEA.HI.X.SX32 R117, R23, R27, 0x1, P2 ;  /* 0x0000001b17757211 */ /* 0x000fe400010f0eff */
[----:B------:R-:W-:Y:S02]  /*0c30*/  LEA R114, P0, R24, R99, 0x1 ;  /* 0x0000006318727211 */ /* 0x000fe400078008ff */
[----:B------:R-:W-:Y:S01]  /*0c40*/  LEA.HI.X.SX32 R113, R8, R27, 0x1, P1 ;  /* 0x0000001b08717211 */ /* 0x000fe200008f0eff */
[----:B------:R-:W-:Y:S01]  /*0c50*/  IMAD R8, R31, 0x2, R17 ;  /* 0x000000021f087824 */ /* 0x000fe200078e0211 */
[----:B------:R-:W-:Y:S02]  /*0c60*/  LEA R110, P2, R9, R99, 0x1 ;  /* 0x00000063096e7211 */ /* 0x000fe400078408ff */
[----:B------:R-:W-:-:S02]  /*0c70*/  LEA.HI.X.SX32 R115, R24, R27, 0x1, P0 ;  /* 0x0000001b18737211 */ /* 0x000fc400000f0eff */
[----:B------:R-:W-:Y:S02]  /*0c80*/  LEA.HI.X.SX32 R111, R9, R27, 0x1, P2 ;  /* 0x0000001b096f7211 */ /* 0x000fe400010f0eff */
[-C--:B------:R-:W-:Y:S02]  /*0c90*/  LEA R106, P0, R10, R99.reuse, 0x1 ;  /* 0x000000630a6a7211 */ /* 0x080fe400078008ff */
[----:B------:R-:W-:Y:S02]  /*0ca0*/  LEA R9, R31, R8, 0x1 ;  /* 0x000000081f097211 */ /* 0x000fe400078e08ff */
[-C--:B------:R-:W-:Y:S02]  /*0cb0*/  LEA R104, P1, R11, R99.reuse, 0x1 ;  /* 0x000000630b687211 */ /* 0x080fe400078208ff */
[----:B------:R-:W-:Y:S02]  /*0cc0*/  LEA R102, P2, R16, R99, 0x1 ;  /* 0x0000006310667211 */ /* 0x000fe400078408ff */
[----:B------:R-:W-:-:S02]  /*0cd0*/  LEA.HI.X.SX32 R107, R10, R27, 0x1, P0 ;  /* 0x0000001b0a6b7211 */ /* 0x000fc400000f0eff */
[----:B------:R-:W-:Y:S02]  /*0ce0*/  LEA R10, R31, R9, 0x1 ;  /* 0x000000091f0a7211 */ /* 0x000fe400078e08ff */
[-C--:B------:R-:W-:Y:S02]  /*0cf0*/  LEA.HI.X.SX32 R105, R11, R27.reuse, 0x1, P1 ;  /* 0x0000001b0b697211 */ /* 0x080fe400008f0eff */
[----:B------:R-:W-:Y:S02]  /*0d00*/  LEA.HI.X.SX32 R103, R16, R27, 0x1, P2 ;  /* 0x0000001b10677211 */ /* 0x000fe400010f0eff */
[-C--:B------:R-:W-:Y:S02]  /*0d10*/  LEA R100, P0, R17, R99.reuse, 0x1 ;  /* 0x0000006311647211 */ /* 0x080fe400078008ff */
[-C--:B------:R-:W-:Y:S02]  /*0d20*/  LEA R22, P1, R8, R99.reuse, 0x1 ;  /* 0x0000006308167211 */ /* 0x080fe400078208ff */
[----:B------:R-:W-:-:S02]  /*0d30*/  LEA R96, P2, R9, R99, 0x1 ;  /* 0x0000006309607211 */ /* 0x000fc400078408ff */
[----:B------:R-:W-:Y:S02]  /*0d40*/  LEA R98, P3, R10, R99, 0x1 ;  /* 0x000000630a627211 */ /* 0x000fe400078608ff */
[----:B------:R-:W-:Y:S02]  /*0d50*/  LOP3.LUT R19, R19, 0x30, R14, 0x78, !PT ;  /* 0x0000003013137812 */ /* 0x000fe400078e780e */
[-C--:B------:R-:W-:Y:S02]  /*0d60*/  LEA.HI.X.SX32 R101, R17, R27.reuse, 0x1, P0 ;  /* 0x0000001b11657211 */ /* 0x080fe400000f0eff */
[-C--:B------:R-:W-:Y:S02]  /*0d70*/  LEA.HI.X.SX32 R23, R8, R27.reuse, 0x1, P1 ;  /* 0x0000001b08177211 */ /* 0x080fe400008f0eff */
[-C--:B------:R-:W-:Y:S02]  /*0d80*/  LEA.HI.X.SX32 R97, R9, R27.reuse, 0x1, P2 ;  /* 0x0000001b09617211 */ /* 0x080fe400010f0eff */
[----:B------:R-:W-:Y:S01]  /*0d90*/  LEA.HI.X.SX32 R99, R10, R27, 0x1, P3 ;  /* 0x0000001b0a637211 */ /* 0x000fe200018f0eff */
[----:B------:R-:W-:Y:S01]  /*0da0*/  IMAD.MOV.U32 R10, RZ, RZ, RZ ;  /* 0x000000ffff0a7224 */ /* 0x000fe200078e00ff */
[----:B------:R-:W-:-:S02]  /*0db0*/  LOP3.LUT R16, R6, 0x40, RZ, 0x3c, !PT ;  /* 0x0000004006107812 */ /* 0x000fc400078e3cff */
[----:B------:R-:W-:Y:S02]  /*0dc0*/  LOP3.LUT R17, R6, 0x60, RZ, 0x3c, !PT ;  /* 0x0000006006117812 */ /* 0x000fe400078e3cff */
[----:B------:R-:W-:Y:S02]  /*0dd0*/  MOV R11, 0x3f800000 ;  /* 0x3f800000000b7802 */ /* 0x000fe40000000f00 */
[----:B------:R-:W-:Y:S02]  /*0de0*/  MOV R109, 0xff800000 ;  /* 0xff800000006d7802 */ /* 0x000fe40000000f00 */
[----:B------:R-:W-:Y:S02]  /*0df0*/  MOV R18, RZ ;  /* 0x000000ff00127202 */ /* 0x000fe40000000f00 */
[----:B------:R-:W-:Y:S02]  /*0e00*/  MOV R8, RZ ;  /* 0x000000ff00087202 */ /* 0x000fe40000000f00 */
[----:B------:R-:W-:-:S02]  /*0e10*/  MOV R108, 0xff800000 ;  /* 0xff800000006c7802 */ /* 0x000fc40000000f00 */
[----:B------:R-:W-:Y:S02]  /*0e20*/  MOV R21, 0x3f800000 ;  /* 0x3f80000000157802 */ /* 0x000fe40000000f00 */
[----:B------:R-:W-:Y:S02]  /*0e30*/  LOP3.LUT R20, R25, 0x30, R14, 0x78, !PT ;  /* 0x0000003019147812 */ /* 0x000fe400078e780e */
[----:B------:R-:W-:Y:S02]  /*0e40*/  LOP3.LUT R9, R19, 0x40, RZ, 0x3c, !PT ;  /* 0x0000004013097812 */ /* 0x000fe400078e3cff */
.L_x_1:
[----:B------:R-:W-:-:S04]  /*0e50*/  IMAD.WIDE R26, R18, 0x2, R160 ;  /* 0x00000002121a7825 */ /* 0x000fc800078e02a0 */
[C---:B------:R-:W-:Y:S01]  /*0e60*/  IMAD.WIDE R28, R18.reuse, 0x2, R158 ;  /* 0x00000002121c7825 */ /* 0x040fe200078e029e */
[----:B------:R0:W2:Y:S03]  /*0e70*/  LDG.E.U16 R62, [R26.64] ;  /* 0x000000041a3e7981 */ /* 0x0000a6000c1e1500 */
[C---:B------:R-:W-:Y:S01]  /*0e80*/  IMAD.WIDE R30, R18.reuse, 0x2, R156 ;  /* 0x00000002121e7825 */ /* 0x040fe200078e029c */
[----:B------:R1:W3:Y:S03]  /*0e90*/  LDG.E.U16 R65, [R28.64] ;  /* 0x000000041c417981 */ /* 0x0002e6000c1e1500 */
[C---:B------:R-:W-:Y:S01]  /*0ea0*/  IMAD.WIDE R24, R18.reuse, 0x2, R162 ;  /* 0x0000000212187825 */ /* 0x040fe200078e02a2 */
[----:B------:R4:W5:Y:S03]  /*0eb0*/  LDG.E.U16 R64, [R30.64] ;  /* 0x000000041e407981 */ /* 0x000966000c1e1500 */
[C---:B------:R-:W-:Y:S01]  /*0ec0*/  IMAD.WIDE R32, R18.reuse, 0x2, R152 ;  /* 0x0000000212207825 */ /* 0x040fe200078e0298 */
[----:B------:R0:W2:Y:S03]  /*0ed0*/  LDG.E.U16 R63, [R24.64] ;  /* 0x00000004183f7981 */ /* 0x0000a6000c1e1500 */
[C---:B------:R-:W-:Y:S01]  /*0ee0*/  IMAD.WIDE R48, R18.reuse, 0x2, R146 ;  /* 0x0000000212307825 */ /* 0x040fe200078e0292 */
[----:B------:R0:W5:Y:S03]  /*0ef0*/  LDG.E.U16 R67, [R32.64] ;  /* 0x0000000420437981 */ /* 0x000166000c1e1500 */
[----:B------:R-:W-:-:S02]  /*0f00*/  IMAD.WIDE R50, R18, 0x2, R142 ;  /* 0x0000000212327825 */ /* 0x000fc400078e028e */
[----:B------:R-:W5:Y:S02]  /*0f10*/  LDG.E.U16 R49, [R48.64] ;  /* 0x0000000430317981 */ /* 0x000f64000c1e1500 */
[C---:B------:R-:W-:Y:S02]  /*0f20*/  IMAD.WIDE R56, R18.reuse, 0x2, R138 ;  /* 0x0000000212387825 */ /* 0x040fe400078e028a */
[----:B------:R-:W5:Y:S02]  /*0f30*/  LDG.E.U16 R51, [R50.64] ;  /* 0x0000000432337981 */ /* 0x000f64000c1e1500 */
[C---:B------:R-:W-:Y:S02]  /*0f40*/  IMAD.WIDE R58, R18.reuse, 0x2, R134 ;  /* 0x00000002123a7825 */ /* 0x040fe400078e0286 */
[----:B------:R-:W5:Y:S02]  /*0f50*/  LDG.E.U16 R57, [R56.64] ;  /* 0x0000000438397981 */ /* 0x000f64000c1e1500 */
[----:B------:R-:W-:-:S02]  /*0f60*/  IMAD.WIDE R60, R18, 0x2, R130 ;  /* 0x00000002123c7825 */ /* 0x000fc400078e0282 */
[----:B------:R-:W5:Y:S02]  /*0f70*/  LDG.E.U16 R59, [R58.64] ;  /* 0x000000043a3b7981 */ /* 0x000f64000c1e1500 */
[C---:B0-----:R-:W-:Y:S02]  /*0f80*/  IMAD.WIDE R26, R18.reuse, 0x2, R144 ;  /* 0x00000002121a7825 */ /* 0x041fe400078e0290 */
[----:B------:R-:W5:Y:S02]  /*0f90*/  LDG.E.U16 R61, [R60.64] ;  /* 0x000000043c3d7981 */ /* 0x000f64000c1e1500 */
[C---:B-1----:R-:W-:Y:S02]  /*0fa0*/  IMAD.WIDE R28, R18.reuse, 0x2, R140 ;  /* 0x00000002121c7825 */ /* 0x042fe400078e028c */
[----:B------:R-:W5:Y:S02]  /*0fb0*/  LDG.E.U16 R26, [R26.64] ;  /* 0x000000041a1a7981 */ /* 0x000f64000c1e1500 */
[----:B----4-:R-:W-:-:S02]  /*0fc0*/  IMAD.WIDE R30, R18, 0x2, R136 ;  /* 0x00000002121e7825 */ /* 0x010fc400078e0288 */
[----:B------:R-:W4:Y:S02]  /*0fd0*/  LDG.E.U16 R28, [R28.64] ;  /* 0x000000041c1c7981 */ /* 0x000f24000c1e1500 */
[C---:B------:R-:W-:Y:S02]  /*0fe0*/  IMAD.WIDE R34, R18.reuse, 0x2, R150 ;  /* 0x0000000212227825 */ /* 0x040fe400078e0296 */
[----:B------:R-:W4:Y:S02]  /*0ff0*/  LDG.E.U16 R30, [R30.64] ;  /* 0x000000041e1e7981 */ /* 0x000f24000c1e1500 */
[C---:B------:R-:W-:Y:S02]  /*1000*/  IMAD.WIDE R32, R18.reuse, 0x2, R132 ;  /* 0x0000000212207825 */ /* 0x040fe400078e0284 */
[----:B------:R-:W4:Y:S02]  /*1010*/  LDG.E.U16 R66, [R34.64] ;  /* 0x0000000422427981 */ /* 0x000f24000c1e1500 */
[----:B------:R-:W-:-:S02]  /*1020*/  IMAD.WIDE R24, R18, 0x2, R128 ;  /* 0x0000000212187825 */ /* 0x000fc400078e0280 */
[----:B------:R-:W4:Y:S04]  /*1030*/  LDG.E.U16 R68, [R32.64] ;  /* 0x0000000420447981 */ /* 0x000f28000c1e1500 */
[----:B------:R-:W4:Y:S04]  /*1040*/  LDG.E.U16 R72, [R24.64] ;  /* 0x0000000418487981 */ /* 0x000f28000c1e1500 */
[----:B------:R-:W-:Y:S01]  /*1050*/  BAR.SYNC.DEFER_BLOCKING 0x0 ;  /* 0x0000000000007b1d */ /* 0x000fe20000010000 */
[----:B------:R-:W-:-:S05]  /*1060*/  IMAD.WIDE R148, R8, 0x2, R106 ;  /* 0x0000000208947825 */ /* 0x000fca00078e026a */
[----:B---3--:R-:W-:Y:S04]  /*1070*/  STS.U16 [R6+0x200], R65 ;  /* 0x0002004106007388 */ /* 0x008fe80000000400 */
[----:B--2---:R-:W-:Y:S04]  /*1080*/  STS.U16 [R6], R63 ;  /* 0x0000003f06007388 */ /* 0x004fe80000000400 */
[----:B-----5:R-:W-:Y:S04]  /*1090*/  STS.U16 [R6+0x400], R67 ;  /* 0x0004004306007388 */ /* 0x020fe80000000400 */
[----:B------:R-:W-:Y:S04]  /*10a0*/  STS.U16 [R6+0x600], R49 ;  /* 0x0006003106007388 */ /* 0x000fe80000000400 */
[----:B------:R-:W-:Y:S04]  /*10b0*/  STS.U16 [R6+0x800], R51 ;  /* 0x0008003306007388 */ /* 0x000fe80000000400 */
[----:B------:R-:W-:Y:S04]  /*10c0*/  STS.U16 [R6+0xa00], R57 ;  /* 0x000a003906007388 */ /* 0x000fe80000000400 */
[----:B------:R-:W-:Y:S04]  /*10d0*/  STS.U16 [R6+0xc00], R59 ;  /* 0x000c003b06007388 */ /* 0x000fe80000000400 */
[----:B------:R-:W-:Y:S04]  /*10e0*/  STS.U16 [R6+0xe00], R61 ;  /* 0x000e003d06007388 */ /* 0x000fe80000000400 */
[----:B------:R-:W-:Y:S04]  /*10f0*/  STS.U16 [R7+0x100], R62 ;  /* 0x0001003e07007388 */ /* 0x000fe80000000400 */
[----:B------:R-:W-:Y:S04]  /*1100*/  STS.U16 [R7+0x300], R64 ;  /* 0x0003004007007388 */ /* 0x000fe80000000400 */
[----:B------:R-:W-:Y:S04]  /*1110*/  STS.U16 [R7+0x700], R26 ;  /* 0x0007001a07007388 */ /* 0x000fe80000000400 */
[----:B----4-:R-:W-:Y:S04]  /*1120*/  STS.U16 [R7+0x500], R66 ;  /* 0x0005004207007388 */ /* 0x010fe80000000400 */
[----:B------:R-:W-:Y:S04]  /*1130*/  STS.U16 [R7+0x900], R28 ;  /* 0x0009001c07007388 */ /* 0x000fe80000000400 */
[----:B------:R-:W-:Y:S04]  /*1140*/  STS.U16 [R7+0xb00], R30 ;  /* 0x000b001e07007388 */ /* 0x000fe80000000400 */
[----:B------:R-:W-:Y:S04]  /*1150*/  STS.U16 [R7+0xd00], R68 ;  /* 0x000d004407007388 */ /* 0x000fe80000000400 */
[----:B------:R-:W-:Y:S04]  /*1160*/  STS.U16 [R7+0xf00], R72 ;  /* 0x000f004807007388 */ /* 0x000fe80000000400 */
[----:B------:R-:W-:Y:S06]  /*1170*/  BAR.SYNC.DEFER_BLOCKING 0x0 ;  /* 0x0000000000007b1d */ /* 0x000fec0000010000 */
[----:B------:R-:W-:Y:S04]  /*1180*/  LDSM.16.MT88.4 R48, [R15+0x1000] ;  /* 0x001000000f30783b */ /* 0x000fe80000004200 */
[----:B------:R-:W0:Y:S04]  /*1190*/  LDSM.16.M88.4 R80, [R20] ;  /* 0x000000001450783b */ /* 0x000e280000000200 */
[----:B------:R-:W1:Y:S04]  /*11a0*/  LDSM.16.M88.4 R84, [R20+0x400] ;  /* 0x000400001454783b */ /* 0x000e680000000200 */
[----:B------:R-:W2:Y:S04]  /*11b0*/  LDSM.16.M88.4 R64, [R20+0x800] ;  /* 0x000800001440783b */ /* 0x000ea80000000200 */
[----:B------:R-:W3:Y:S04]  /*11c0*/  LDSM.16.MT88.4 R56, [R15+0x1400] ;  /* 0x001400000f38783b */ /* 0x000ee80000004200 */
[----:B------:R-:W4:Y:S04]  /*11d0*/  LDSM.16.M88.4 R60, [R20+0x600] ;  /* 0x00060000143c783b */ /* 0x000f280000000200 */
[----:B------:R-:W5:Y:S04]  /*11e0*/  LDSM.16.M88.4 R68, [R20+0xa00] ;  /* 0x000a00001444783b */ /* 0x000f680000000200 */
[----:B------:R-:W3:Y:S04]  /*11f0*/  LDSM.16.M88.4 R32, [R20+0x200] ;  /* 0x000200001420783b */ /* 0x000ee80000000200 */
[----:B------:R-:W4:Y:S04]  /*1200*/  LDSM.16.M88.4 R72, [R20+0xc00] ;  /* 0x000c00001448783b */ /* 0x000f280000000200 */
[----:B------:R-:W4:Y:S01]  /*1210*/  LDSM.16.M88.4 R76, [R20+0xe00] ;  /* 0x000e0000144c783b */ /* 0x000f220000000200 */
[C---:B0-----:R-:W-:Y:S08]  /*1220*/  HMMA.16816.F32.BF16 R24, R48.reuse, R80, RZ ;  /* 0x000000503018723c */ /* 0x041ff000000418ff */
[C---:B-1----:R-:W-:Y:S08]  /*1230*/  HMMA.16816.F32.BF16 R88, R48.reuse, R84, RZ ;  /* 0x000000543058723c */ /* 0x042ff000000418ff */
[----:B--2---:R-:W-:Y:S08]  /*1240*/  HMMA.16816.F32.BF16 R28, R48, R64, RZ ;  /* 0x00000040301c723c */ /* 0x004ff000000418ff */
[----:B---3--:R-:W-:Y:S08]  /*1250*/  HMMA.16816.F32.BF16 R80, R56, R82, R24 ;  /* 0x000000523850723c */ /* 0x008ff00000041818 */
[----:B----4-:R-:W-:Y:S08]  /*1260*/  HMMA.16816.F32.BF16 R24, R48, R60, RZ ;  /* 0x0000003c3018723c */ /* 0x010ff000000418ff */
[----:B------:R-:W-:Y:S08]  /*1270*/  HMMA.16816.F32.BF16 R84, R56, R86, R88 ;  /* 0x000000563854723c */ /* 0x000ff00000041858 */
[----:B-----5:R-:W-:Y:S01]  /*1280*/  HMMA.16816.F32.BF16 R88, R48, R68, RZ ;  /* 0x000000443058723c */ /* 0x020fe200000418ff */
[----:B------:R-:W-:-:S07]  /*1290*/  IMAD.WIDE R60, R8, 0x2, R122 ;  /* 0x00000002083c7825 */ /* 0x000fce00078e027a */
[----:B------:R-:W-:Y:S01]  /*12a0*/  HMMA.16816.F32.BF16 R92, R48, R32, RZ ;  /* 0x00000020305c723c */ /* 0x000fe200000418ff */
[C---:B------:R-:W-:Y:S01]  /*12b0*/  IMAD.WIDE R64, R8.reuse, 0x2, R120 ;  /* 0x0000000208407825 */ /* 0x040fe200078e0278 */
[----:B------:R0:W2:Y:S03]  /*12c0*/  LDG.E.U16 R61, [R60.64] ;  /* 0x000000043c3d7981 */ /* 0x0000a6000c1e1500 */
[----:B------:R-:W-:-:S03]  /*12d0*/  IMAD.WIDE R68, R8, 0x2, R126 ;  /* 0x0000000208447825 */ /* 0x000fc600078e027e */
[C---:B------:R-:W-:Y:S01]  /*12e0*/  HMMA.16816.F32.BF16 R28, R56.reuse, R66, R28 ;  /* 0x00000042381c723c */ /* 0x040fe2000004181c */
[----:B0-----:R0:W3:Y:S06]  /*12f0*/  LDG.E.U16 R60, [R64.64] ;  /* 0x00000004403c7981 */ /* 0x0010ec000c1e1500 */
[C---:B------:R-:W-:Y:S01]  /*1300*/  IMAD.WIDE R66, R8.reuse, 0x2, R124 ;  /* 0x0000000208427825 */ /* 0x040fe200078e027c */
[----:B------:R-:W-:Y:S01]  /*1310*/  HMMA.16816.F32.BF16 R24, R56, R62, R24 ;  /* 0x0000003e3818723c */ /* 0x000fe20000041818 */
[----:B------:R1:W4:Y:S04]  /*1320*/  LDG.E.U16 R62, [R68.64] ;  /* 0x00000004443e7981 */ /* 0x000328000c1e1500 */
[----:B------:R5:W2:Y:S01]  /*1330*/  LDG.E.U16 R63, [R66.64] ;  /* 0x00000004423f7981 */ /* 0x000aa2000c1e1500 */
[----:B0-----:R-:W-:-:S02]  /*1340*/  IMAD.WIDE R64, R8, 0x2, R114 ;  /* 0x0000000208407825 */ /* 0x001fc400078e0272 */
[----:B------:R-:W-:Y:S01]  /*1350*/  HMMA.16816.F32.BF16 R88, R56, R70, R88 ;  /* 0x000000463858723c */ /* 0x000fe20000041858 */
[----:B------:R0:W2:Y:S01]  /*1360*/  LDG.E.U16 R70, [R148.64] ;  /* 0x0000000494467981 */ /* 0x0000a2000c1e1500 */
[----:B-1----:R-:W-:-:S03]  /*1370*/  IMAD.WIDE R68, R8, 0x2, R110 ;  /* 0x0000000208447825 */ /* 0x002fc600078e026e */
[----:B------:R1:W2:Y:S01]  /*1380*/  LDG.E.U16 R71, [R64.64] ;  /* 0x0000000440477981 */ /* 0x0002a2000c1e1500 */
[C---:B-----5:R-:W-:Y:S02]  /*1390*/  IMAD.WIDE R66, R8.reuse, 0x2, R116 ;  /* 0x0000000208427825 */ /* 0x060fe400078e0274 */
[----:B------:R-:W-:Y:S01]  /*13a0*/  HMMA.16816.F32.BF16 R32, R56, R34, R92 ;  /* 0x000000223820723c */ /* 0x000fe2000004185c */
[----:B------:R5:W2:Y:S01]  /*13b0*/  LDG.E.U16 R155, [R68.64] ;  /* 0x00000004449b7981 */ /* 0x000aa2000c1e1500 */
[----:B-1----:R-:W-:-:S06]  /*13c0*/  IMAD.WIDE R64, R8, 0x2, R100 ;  /* 0x0000000208407825 */ /* 0x002fcc00078e0264 */
[----:B------:R-:W-:Y:S01]  /*13d0*/  HMMA.16816.F32.BF16 R92, R48, R72, RZ ;  /* 0x00000048305c723c */ /* 0x000fe200000418ff */
[----:B------:R1:W3:Y:S01]  /*13e0*/  LDG.E.U16 R73, [R66.64] ;  /* 0x0000000442497981 */ /* 0x0002e2000c1e1500 */
[----:B-----5:R-:W-:-:S03]  /*13f0*/  IMAD.WIDE R68, R8, 0x2, R104 ;  /* 0x0000000208447825 */ /* 0x020fc600078e0268 */
[----:B------:R5:W3:Y:S01]  /*1400*/  LDG.E.U16 R72, [R64.64] ;  /* 0x0000000440487981 */ /* 0x000ae2000c1e1500 */
[C---:B0-----:R-:W-:Y:S02]  /*1410*/  IMAD.WIDE R148, R8.reuse, 0x2, R96 ;  /* 0x0000000208947825 */ /* 0x041fe400078e0260 */
[----:B------:R-:W-:Y:S01]  /*1420*/  HMMA.16816.F32.BF16 R48, R48, R76, RZ ;  /* 0x0000004c3030723c */ /* 0x000fe200000418ff */
[----:B------:R0:W3:Y:S01]  /*1430*/  LDG.E.U16 R69, [R68.64] ;  /* 0x0000000444457981 */ /* 0x0000e2000c1e1500 */
[----:B-1----:R-:W-:-:S04]  /*1440*/  IMAD.WIDE R66, R8, 0x2, R112 ;  /* 0x0000000208427825 */ /* 0x002fc800078e0270 */
[C---:B-----5:R-:W-:Y:S02]  /*1450*/  IMAD.WIDE R64, R8.reuse, 0x2, R22 ;  /* 0x0000000208407825 */ /* 0x060fe400078e0216 */
[----:B------:R1:W5:Y:S02]  /*1460*/  LDG.E.U16 R66, [R66.64] ;  /* 0x0000000442427981 */ /* 0x000364000c1e1500 */
[C---:B------:R-:W-:Y:S02]  /*1470*/  IMAD.WIDE R76, R8.reuse, 0x2, R118 ;  /* 0x00000002084c7825 */ /* 0x040fe400078e0276 */
[----:B0-----:R0:W5:Y:S04]  /*1480*/  LDG.E.U16 R68, [R64.64] ;  /* 0x0000000440447981 */ /* 0x001168000c1e1500 */
[----:B------:R-:W5:Y:S04]  /*1490*/  LDG.E.U16 R76, [R76.64] ;  /* 0x000000044c4c7981 */ /* 0x000f68000c1e1500 */
[----:B-1----:R1:W5:Y:S01]  /*14a0*/  LDG.E.U16 R67, [R148.64] ;  /* 0x0000000494437981 */ /* 0x002362000c1e1500 */
[----:B0-----:R-:W-:-:S06]  /*14b0*/  IMAD.WIDE R64, R8, 0x2, R102 ;  /* 0x0000000208407825 */ /* 0x001fcc00078e0266 */
[----:B------:R0:W5:Y:S01]  /*14c0*/  LDG.E.U16 R65, [R64.64] ;  /* 0x0000000440417981 */ /* 0x000162000c1e1500 */
[----:B-1----:R-:W-:-:S05]  /*14d0*/  IMAD.WIDE R148, R8, 0x2, R98 ;  /* 0x0000000208947825 */ /* 0x002fca00078e0262 */
[----:B0-----:R-:W5:Y:S01]  /*14e0*/  LDG.E.U16 R64, [R148.64] ;  /* 0x0000000494407981 */ /* 0x001f62000c1e1500 */
[C---:B------:R-:W-:Y:S03]  /*14f0*/  HMMA.16816.F32.BF16 R92, R56.reuse, R74, R92 ;  /* 0x0000004a385c723c */ /* 0x040fe6000004185c */
[----:B------:R-:W-:Y:S05]  /*1500*/  BAR.SYNC.DEFER_BLOCKING 0x0 ;  /* 0x0000000000007b1d */ /* 0x000fea0000010000 */
[----:B------:R-:W-:Y:S07]  /*1510*/  HMMA.16816.F32.BF16 R56, R56, R78, R48 ;  /* 0x0000004e3838723c */ /* 0x000fee0000041830 */
[----:B------:R-:W-:-:S02]  /*1520*/  FMUL R48, R80, c[0x0][0x188] ;  /* 0x0000620050307a20 */ /* 0x000fc40000400000 */
[----:B------:R-:W-:-:S05]  /*1530*/  FMUL R49, R81, c[0x0][0x188] ;  /* 0x0000620051317a20 */ /* 0x000fca0000400000 */
[----:B------:R-:W-:Y:S01]  /*1540*/  FMNMX R49, R48, R49, !PT ;  /* 0x0000003130317209 */ /* 0x000fe20007800000 */
        /* <DEDUP_REMOVED lines=16> */
[----:B------:R-:W-:Y:S02]  /*1650*/  FMUL R48, R82, c[0x0][0x188] ;  /* 0x0000620052307a20 */ /* 0x000fe40000400000 */
[----:B------:R-:W-:-:S05]  /*1660*/  FMUL R49, R83, c[0x0][0x188] ;  /* 0x0000620053317a20 */ /* 0x000fca0000400000 */
[----:B------:R-:W-:Y:S01]  /*1670*/  FMNMX R51, R48, R49, !PT ;  /* 0x0000003130337209 */ /* 0x000fe20007800000 */
[----:B------:R-:W-:-:S05]  /*1680*/  FMUL R48, R34, c[0x0][0x188] ;  /* 0x0000620022307a20 */ /* 0x000fca0000400000 */
[----:B------:R-:W-:Y:S01]  /*1690*/  FMNMX R51, R48, R51, !PT ;  /* 0x0000003330337209 */ /* 0x000fe20007800000 */
[----:B------:R-:W-:Y:S02]  /*16a0*/  FMUL R48, R35, c[0x0][0x188] ;  /* 0x0000620023307a20 */ /* 0x000fe40000400000 */
[----:B------:R-:W-:-:S03]  /*16b0*/  FMUL R50, R88, c[0x0][0x188] ;  /* 0x0000620058327a20 */ /* 0x000fc60000400000 */
[----:B------:R-:W-:Y:S01]  /*16c0*/  FMNMX R51, R48, R51, !PT ;  /* 0x0000003330337209 */ /* 0x000fe20007800000 */
[----:B------:R-:W-:Y:S01]  /*16d0*/  FMUL R48, R86, c[0x0][0x188] ;  /* 0x0000620056307a20 */ /* 0x000fe20000400000 */
[----:B------:R-:W-:Y:S01]  /*16e0*/  FMNMX R50, R50, R75, !PT ;  /* 0x0000004b32327209 */ /* 0x000fe20007800000 */
        /* <DEDUP_REMOVED lines=19> */
[----:B------:R-:W-:-:S04]  /*1820*/  FMNMX R49, R49, R50, !PT ;  /* 0x0000003231317209 */ /* 0x000fc80007800000 */
[----:B------:R-:W-:Y:S01]  /*1830*/  FMNMX R51, R48, R51, !PT ;  /* 0x0000003330337209 */ /* 0x000fe20007800000 */
[----:B------:R-:W-:Y:S01]  /*1840*/  FMUL R48, R90, c[0x0][0x188] ;  /* 0x000062005a307a20 */ /* 0x000fe20000400000 */
[----:B------:R-:W0:Y:S04]  /*1850*/  SHFL.BFLY PT, R50, R49, 0x2, 0x1f ;  /* 0x0c401f0031327f89 */ /* 0x000e2800000e0000 */
[----:B------:R-:W-:Y:S01]  /*1860*/  FMNMX R51, R48, R51, !PT ;  /* 0x0000003330337209 */ /* 0x000fe20007800000 */
[----:B------:R-:W-:-:S05]  /*1870*/  FMUL R48, R91, c[0x0][0x188] ;  /* 0x000062005b307a20 */ /* 0x000fca0000400000 */
[----:B------:R-:W-:Y:S01]  /*1880*/  FMNMX R51, R48, R51, !PT ;  /* 0x0000003330337209 */ /* 0x000fe20007800000 */
[----:B------:R-:W-:-:S05]  /*1890*/  FMUL R48, R94, c[0x0][0x188] ;  /* 0x000062005e307a20 */ /* 0x000fca0000400000 */
[----:B------:R-:W-:Y:S01]  /*18a0*/  FMNMX R51, R48, R51, !PT ;  /* 0x0000003330337209 */ /* 0x000fe20007800000 */
[----:B------:R-:W-:-:S05]  /*18b0*/  FMUL R48, R95, c[0x0][0x188] ;  /* 0x000062005f307a20 */ /* 0x000fca0000400000 */
[----:B------:R-:W-:Y:S01]  /*18c0*/  FMNMX R51, R48, R51, !PT ;  /* 0x0000003330337209 */ /* 0x000fe20007800000 */
[----:B------:R-:W-:Y:S01]  /*18d0*/  FMUL R48, R58, c[0x0][0x188] ;  /* 0x000062003a307a20 */ /* 0x000fe20000400000 */
[----:B0-----:R-:W-:-:S04]  /*18e0*/  FMNMX R50, R49, R50, !PT ;  /* 0x0000003231327209 */ /* 0x001fc80007800000 */
[----:B------:R-:W-:Y:S01]  /*18f0*/  FMNMX R51, R48, R51, !PT ;  /* 0x0000003330337209 */ /* 0x000fe20007800000 */
[----:B------:R-:W0:Y:S01]  /*1900*/  SHFL.BFLY PT, R49, R50, 0x1, 0x1f ;  /* 0x0c201f0032317f89 */ /* 0x000e2200000e0000 */
[----:B------:R-:W-:-:S05]  /*1910*/  FMUL R48, R59, c[0x0][0x188] ;  /* 0x000062003b307a20 */ /* 0x000fca0000400000 */
[----:B------:R-:W-:-:S05]  /*1920*/  FMNMX R51, R48, R51, !PT ;  /* 0x0000003330337209 */ /* 0x000fca0007800000 */
[----:B------:R-:W1:Y:S01]  /*1930*/  SHFL.BFLY PT, R74, R51, 0x2, 0x1f ;  /* 0x0c401f00334a7f89 */ /* 0x000e6200000e0000 */
[----:B0-----:R-:W-:-:S04]  /*1940*/  FMNMX R48, R50, R49, !PT ;  /* 0x0000003132307209 */ /* 0x001fc80007800000 */
[----:B------:R-:W-:-:S05]  /*1950*/  FMNMX R48, R48, R109, !PT ;  /* 0x0000006d30307209 */ /* 0x000fca0007800000 */
[--C-:B------:R-:W-:Y:S02]  /*1960*/  FFMA R49, R32, c[0x0][0x188], -R48.reuse ;  /* 0x0000620020317a23 */ /* 0x100fe40000000830 */
[----:B------:R-:W-:Y:S01]  /*1970*/  FFMA R33, R33, c[0x0][0x188], -R48 ;  /* 0x0000620021217a23 */ /* 0x000fe20000000830 */
[----:B-1----:R-:W-:-:S03]  /*1980*/  FMNMX R32, R51, R74, !PT ;  /* 0x0000004a33207209 */ /* 0x002fc60007800000 */
[----:B------:R-:W-:Y:S02]  /*1990*/  FMUL R50, R33, 1.4426950216293334961 ;  /* 0x3fb8aa3b21327820 */ /* 0x000fe40000400000 */
[----:B------:R-:W0:Y:S01]  /*19a0*/  SHFL.BFLY PT, R33, R32, 0x1, 0x1f ;  /* 0x0c201f0020217f89 */ /* 0x000e2200000e0000 */
[--C-:B------:R-:W-:Y:S02]  /*19b0*/  FFMA R24, R24, c[0x0][0x188], -R48.reuse ;  /* 0x0000620018187a23 */ /* 0x100fe40000000830 */
[----:B------:R-:W-:Y:S02]  /*19c0*/  FMUL R154, R49, 1.4426950216293334961 ;  /* 0x3fb8aa3b319a7820 */ /* 0x000fe40000400000 */
[--C-:B------:R-:W-:Y:S02]  /*19d0*/  FFMA R49, R84, c[0x0][0x188], -R48.reuse ;  /* 0x0000620054317a23 */ /* 0x100fe40000000830 */
[----:B------:R-:W-:Y:S02]  /*19e0*/  FMUL R78, R24, 1.4426950216293334961 ;  /* 0x3fb8aa3b184e7820 */ /* 0x000fe40000400000 */
[----:B------:R-:W-:-:S02]  /*19f0*/  FFMA R25, R25, c[0x0][0x188], -R48 ;  /* 0x0000620019197a23 */ /* 0x000fc40000000830 */
[----:B------:R-:W-:Y:S01]  /*1a00*/  FFMA R28, R28, c[0x0][0x188], -R48 ;  /* 0x000062001c1c7a23 */ /* 0x000fe20000000830 */
[----:B----4-:R-:W-:Y:S01]  /*1a10*/  STS.U16 [R6], R62 ;  /* 0x0000003e06007388 */ /* 0x010fe20000000400 */
[----:B0-----:R-:W-:-:S03]  /*1a20*/  FMNMX R33, R32, R33, !PT ;  /* 0x0000002120217209 */ /* 0x001fc60007800000 */
[----:B--2---:R-:W-:Y:S04]  /*1a30*/  STS.U16 [R6+0x800], R155 ;  /* 0x0008009b06007388 */ /* 0x004fe80000000400 */
[----:B---3--:R-:W-:Y:S01]  /*1a40*/  STS.U16 [R6+0xc00], R72 ;  /* 0x000c004806007388 */ /* 0x008fe20000000400 */
[----:B------:R-:W-:Y:S01]  /*1a50*/  FMNMX R24, R33, R108, !PT ;  /* 0x0000006c21187209 */ /* 0x000fe20007800000 */
[----:B------:R-:W-:Y:S02]  /*1a60*/  FADD R32, -R48, R109 ;  /* 0x0000006d30207221 */ /* 0x000fe40000000100 */
[----:B-----5:R0:W-:Y:S04]  /*1a70*/  STS.U16 [R6+0x400], R76 ;  /* 0x0004004c06007388 */ /* 0x0201e80000000400 */
        /* <DEDUP_REMOVED lines=11> */
[----:B------:R1:W-:Y:S04]  /*1b30*/  STS.U16 [R17+0xf00], R64 ;  /* 0x000f004011007388 */ /* 0x0003e80000000400 */
[----:B------:R-:W-:Y:S01]  /*1b40*/  BAR.SYNC.DEFER_BLOCKING 0x0 ;  /* 0x0000000000007b1d */ /* 0x000fe20000010000 */
[----:B------:R-:W-:-:S02]  /*1b50*/  FMUL R49, R49, 1.4426950216293334961 ;  /* 0x3fb8aa3b31317820 */ /* 0x000fc40000400000 */
[----:B------:R-:W-:Y:S02]  /*1b60*/  FMUL R25, R25, 1.4426950216293334961 ;  /* 0x3fb8aa3b19197820 */ /* 0x000fe40000400000 */
[----:B------:R-:W-:Y:S02]  /*1b70*/  FMUL R28, R28, 1.4426950216293334961 ;  /* 0x3fb8aa3b1c1c7820 */ /* 0x000fe40000400000 */
[----:B------:R-:W-:Y:S02]  /*1b80*/  FFMA R85, R85, c[0x0][0x188], -R48 ;  /* 0x0000620055557a23 */ /* 0x000fe40000000830 */
[----:B------:R-:W-:Y:S02]  /*1b90*/  FMUL R32, R32, 1.4426950216293334961 ;  /* 0x3fb8aa3b20207820 */ /* 0x000fe40000400000 */
[--C-:B------:R-:W-:Y:S02]  /*1ba0*/  FFMA R34, R34, c[0x0][0x188], -R24.reuse ;  /* 0x0000620022227a23 */ /* 0x100fe40000000818 */
[----:B------:R-:W-:Y:S01]  /*1bb0*/  FFMA R35, R35, c[0x0][0x188], -R24 ;  /* 0x0000620023237a23 */ /* 0x000fe20000000818 */
[----:B------:R-:W-:Y:S01]  /*1bc0*/  MUFU.EX2 R79, R49 ;  /* 0x00000031004f7308 */ /* 0x000fe20000000800 */
[----:B------:R-:W-:-:S02]  /*1bd0*/  FMUL R77, R85, 1.4426950216293334961 ;  /* 0x3fb8aa3b554d7820 */ /* 0x000fc40000400000 */
[----:B------:R-:W-:-:S05]  /*1be0*/  FMUL R85, R34, 1.4426950216293334961 ;  /* 0x3fb8aa3b22557820 */ /* 0x000fca0000400000 */
[----:B------:R2:W-:Y:S01]  /*1bf0*/  MUFU.EX2 R49, R28 ;  /* 0x0000001c00317308 */ /* 0x0005e20000000800 */
[--C-:B------:R-:W-:Y:S01]  /*1c00*/  FFMA R80, R80, c[0x0][0x188], -R48.reuse ;  /* 0x0000620050507a23 */ /* 0x100fe20000000830 */
[----:B------:R-:W-:Y:S01]  /*1c10*/  LDSM.16.M88.4 R60, [R19] ;  /* 0x00000000133c783b */ /* 0x000fe20000000200 */
[----:B------:R-:W-:Y:S02]  /*1c20*/  FFMA R81, R81, c[0x0][0x188], -R48 ;  /* 0x0000620051517a23 */ /* 0x000fe40000000830 */
[----:B------:R-:W-:Y:S01]  /*1c30*/  FFMA R82, R82, c[0x0][0x188], -R24 ;  /* 0x0000620052527a23 */ /* 0x000fe20000000818 */
[----:B------:R-:W-:Y:S02]  /*1c40*/  LDSM.16.M88.4 R68, [R19+0x800] ;  /* 0x000800001344783b */ /* 0x000fe40000000200 */
[----:B0-----:R-:W-:Y:S01]  /*1c50*/  MUFU.EX2 R76, R25 ;  /* 0x00000019004c7308 */ /* 0x001fe20000000800 */
[----:B--2---:R-:W-:Y:S01]  /*1c60*/  FADD R28, -R24, R108 ;  /* 0x0000006c181c7221 */ /* 0x004fe20000000100 */
[----:B------:R-:W-:Y:S01]  /*1c70*/  LDSM.16.M88.4 R72, [R19+0xc00] ;  /* 0x000c00001348783b */ /* 0x000fe20000000200 */
[----:B------:R-:W-:-:S05]  /*1c80*/  FMUL R108, R35, 1.4426950216293334961 ;  /* 0x3fb8aa3b236c7820 */ /* 0x000fca0000400000 */
[----:B------:R0:W-:Y:S02]  /*1c90*/  MUFU.EX2 R25, R32 ;  /* 0x0000002000197308 */ /* 0x0001e40000000800 */
[----:B0-----:R-:W0:Y:S01]  /*1ca0*/  LDSM.16.M88.4 R32, [R19+0x400] ;  /* 0x000400001320783b */ /* 0x001e220000000200 */
[----:B------:R-:W-:Y:S02]  /*1cb0*/  FFMA R83, R83, c[0x0][0x188], -R24 ;  /* 0x0000620053537a23 */ /* 0x000fe40000000818 */
[----:B------:R-:W-:Y:S02]  /*1cc0*/  FMUL R28, R28, 1.4426950216293334961 ;  /* 0x3fb8aa3b1c1c7820 */ /* 0x000fe40000400000 */
[----:B------:R-:W-:Y:S02]  /*1cd0*/  FMUL R80, R80, 1.4426950216293334961 ;  /* 0x3fb8aa3b50507820 */ /* 0x000fe40000400000 */
[----:B------:R-:W-:Y:S02]  /*1ce0*/  FMUL R81, R81, 1.4426950216293334961 ;  /* 0x3fb8aa3b51517820 */ /* 0x000fe40000400000 */
[----:B------:R-:W-:-:S02]  /*1cf0*/  FMUL R82, R82, 1.4426950216293334961 ;  /* 0x3fb8aa3b52527820 */ /* 0x000fc40000400000 */
[----:B------:R-:W-:Y:S01]  /*1d00*/  FMUL R83, R83, 1.4426950216293334961 ;  /* 0x3fb8aa3b53537820 */ /* 0x000fe20000400000 */
[----:B------:R-:W-:Y:S08]  /*1d10*/  MUFU.EX2 R148, R80 ;  /* 0x0000005000947308 */ /* 0x000ff00000000800 */
[----:B------:R-:W1:Y:S08]  /*1d20*/  MUFU.EX2 R149, R81 ;  /* 0x0000005100957308 */ /* 0x000e700000000800 */
[----:B------:R-:W-:Y:S08]  /*1d30*/  MUFU.EX2 R154, R154 ;  /* 0x0000009a009a7308 */ /* 0x000ff00000000800 */
[----:B------:R-:W-:Y:S08]  /*1d40*/  MUFU.EX2 R84, R50 ;  /* 0x0000003200547308 */ /* 0x000ff00000000800 */
[----:B------:R-:W-:Y:S08]  /*1d50*/  MUFU.EX2 R109, R82 ;  /* 0x00000052006d7308 */ /* 0x000ff00000000800 */
[----:B------:R-:W2:Y:S08]  /*1d60*/  MUFU.EX2 R155, R83 ;  /* 0x00000053009b7308 */ /* 0x000eb00000000800 */
[----:B------:R-:W-:Y:S08]  /*1d70*/  MUFU.EX2 R85, R85 ;  /* 0x0000005500557308 */ /* 0x000ff00000000800 */
[----:B------:R-:W3:Y:S08]  /*1d80*/  MUFU.EX2 R28, R28 ;  /* 0x0000001c001c7308 */ /* 0x000ef00000000800 */
[----:B------:R-:W4:Y:S01]  /*1d90*/  MUFU.EX2 R108, R108 ;  /* 0x0000006c006c7308 */ /* 0x000f220000000800 */
[----:B------:R-:W-:-:S02]  /*1da0*/  FFMA R56, R56, c[0x0][0x188], -R48 ;  /* 0x0000620038387a23 */ /* 0x000fc40000000830 */
[----:B------:R-:W-:Y:S01]  /*1db0*/  FFMA R86, R86, c[0x0][0x188], -R24 ;  /* 0x0000620056567a23 */ /* 0x000fe20000000818 */
[----:B-1----:R-:W-:Y:S01]  /*1dc0*/  F2FP.BF16.PACK_AB R64, R149, R148 ;  /* 0x000000949540723e */ /* 0x002fe200000010ff */
[----:B------:R-:W-:Y:S01]  /*1dd0*/  FMUL R81, R56, 1.4426950216293334961 ;  /* 0x3fb8aa3b38517820 */ /* 0x000fe20000400000 */
[----:B--2---:R-:W-:Y:S01]  /*1de0*/  F2FP.BF16.PACK_AB R65, R155, R109 ;  /* 0x0000006d9b41723e */ /* 0x004fe200000010ff */
[----:B------:R-:W-:Y:S01]  /*1df0*/  FFMA R57, R57, c[0x0][0x188], -R48 ;  /* 0x0000620039397a23 */ /* 0x000fe20000000830 */
[----:B------:R-:W-:Y:S01]  /*1e00*/  F2FP.BF16.PACK_AB R66, R84, R154 ;  /* 0x0000009a5442723e */ /* 0x000fe200000010ff */
[C---:B------:R-:W-:Y:S02]  /*1e10*/  FMUL R36, R25.reuse, R36 ;  /* 0x0000002419247220 */ /* 0x040fe40000400000 */
[----:B------:R-:W-:Y:S02]  /*1e20*/  FMUL R37, R25, R37 ;  /* 0x0000002519257220 */ /* 0x000fe40000400000 */
[----:B---3--:R-:W-:-:S02]  /*1e30*/  FMUL R38, R28, R38 ;  /* 0x000000261c267220 */ /* 0x008fc40000400000 */
[----:B------:R-:W-:Y:S01]  /*1e40*/  FMUL R39, R28, R39 ;  /* 0x000000271c277220 */ /* 0x000fe20000400000 */
[----:B----4-:R-:W-:Y:S01]  /*1e50*/  F2FP.BF16.PACK_AB R67, R108, R85 ;  /* 0x000000556c43723e */ /* 0x010fe200000010ff */
[----:B------:R-:W-:Y:S02]  /*1e60*/  FMUL R56, R86, 1.4426950216293334961 ;  /* 0x3fb8aa3b56387820 */ /* 0x000fe40000400000 */
[--C-:B------:R-:W-:Y:S02]  /*1e70*/  FFMA R87, R87, c[0x0][0x188], -R24.reuse ;  /* 0x0000620057577a23 */ /* 0x100fe40000000818 */
[----:B------:R-:W-:Y:S02]  /*1e80*/  FMUL R82, R57, 1.4426950216293334961 ;  /* 0x3fb8aa3b39527820 */ /* 0x000fe40000400000 */
[----:B------:R-:W-:Y:S02]  /*1e90*/  FMUL R57, R87, 1.4426950216293334961 ;  /* 0x3fb8aa3b57397820 */ /* 0x000fe40000400000 */
[--C-:B------:R-:W-:Y:S01]  /*1ea0*/  FFMA R26, R26, c[0x0][0x188], -R24.reuse ;  /* 0x000062001a1a7a23 */ /* 0x100fe20000000818 */
[----:B------:R-:W1:Y:S01]  /*1eb0*/  MUFU.EX2 R56, R56 ;  /* 0x0000003800387308 */ /* 0x000e620000000800 */
[--C-:B------:R-:W-:Y:S01]  /*1ec0*/  FFMA R30, R30, c[0x0][0x188], -R24.reuse ;  /* 0x000062001e1e7a23 */ /* 0x100fe20000000818 */
[----:B0-----:R-:W-:Y:S01]  /*1ed0*/  HMMA.16816.F32.BF16 R36, R64, R32, R36 ;  /* 0x000000204024723c */ /* 0x001fe20000041824 */
[----:B------:R-:W-:-:S02]  /*1ee0*/  FFMA R27, R27, c[0x0][0x188], -R24 ;  /* 0x000062001b1b7a23 */ /* 0x000fc40000000818 */
[C---:B------:R-:W-:Y:S02]  /*1ef0*/  FMUL R40, R25.reuse, R40 ;  /* 0x0000002819287220 */ /* 0x040fe40000400000 */
[----:B------:R-:W-:Y:S01]  /*1f00*/  FMUL R41, R25, R41 ;  /* 0x0000002919297220 */ /* 0x000fe20000400000 */
[----:B------:R-:W0:Y:S01]  /*1f10*/  MUFU.EX2 R77, R77 ;  /* 0x0000004d004d7308 */ /* 0x000e220000000800 */
[C---:B------:R-:W-:Y:S02]  /*1f20*/  FMUL R42, R28.reuse, R42 ;  /* 0x0000002a1c2a7220 */ /* 0x040fe40000400000 */
[----:B------:R-:W-:Y:S02]  /*1f30*/  FMUL R43, R28, R43 ;  /* 0x0000002b1c2b7220 */ /* 0x000fe40000400000 */
[----:B------:R-:W-:Y:S02]  /*1f40*/  FMUL R33, R26, 1.4426950216293334961 ;  /* 0x3fb8aa3b1a217820 */ /* 0x000fe40000400000 */
[----:B------:R-:W-:Y:S01]  /*1f50*/  FMUL R26, R30, 1.4426950216293334961 ;  /* 0x3fb8aa3b1e1a7820 */ /* 0x000fe20000400000 */
[----:B------:R-:W2:Y:S01]  /*1f60*/  MUFU.EX2 R57, R57 ;  /* 0x0000003900397308 */ /* 0x000ea20000000800 */
[----:B------:R-:W-:-:S02]  /*1f70*/  FADD R149, R148, R149 ;  /* 0x0000009594957221 */ /* 0x000fc40000000000 */
[----:B------:R-:W-:Y:S02]  /*1f80*/  FMUL R32, R27, 1.4426950216293334961 ;  /* 0x3fb8aa3b1b207820 */ /* 0x000fe40000400000 */
[----:B------:R-:W-:Y:S02]  /*1f90*/  FADD R30, R109, R155 ;  /* 0x0000009b6d1e7221 */ /* 0x000fe40000000000 */
[----:B------:R-:W-:Y:S01]  /*1fa0*/  FADD R149, R154, R149 ;  /* 0x000000959a957221 */ /* 0x000fe20000000000 */
[----:B------:R-:W3:Y:S01]  /*1fb0*/  MUFU.EX2 R78, R78 ;  /* 0x0000004e004e7308 */ /* 0x000ee20000000800 */
[----:B------:R-:W-:Y:S01]  /*1fc0*/  FADD R85, R85, R30 ;  /* 0x0000001e55557221 */ /* 0x000fe20000000000 */
[----:B------:R-:W-:Y:S01]  /*1fd0*/  HMMA.16816.F32.BF16 R40, R64, R60, R40 ;  /* 0x0000003c4028723c */ /* 0x000fe20000041828 */
[C---:B------:R-:W-:Y:S02]  /*1fe0*/  FMUL R44, R25.reuse, R44 ;  /* 0x0000002c192c7220 */ /* 0x040fe40000400000 */
[----:B------:R-:W-:-:S02]  /*1ff0*/  FMUL R45, R25, R45 ;  /* 0x0000002d192d7220 */ /* 0x000fc40000400000 */
[C---:B------:R-:W-:Y:S01]  /*2000*/  FMUL R46, R28.reuse, R46 ;  /* 0x0000002e1c2e7220 */ /* 0x040fe20000400000 */
[----:B------:R-:W4:Y:S01]  /*2010*/  MUFU.EX2 R33, R33 ;  /* 0x0000002100217308 */ /* 0x000f220000000800 */
[C---:B------:R-:W-:Y:S02]  /*2020*/  FMUL R47, R28.reuse, R47 ;  /* 0x0000002f1c2f7220 */ /* 0x040fe40000400000 */
[----:B------:R-:W-:Y:S02]  /*2030*/  FFMA R31, R31, c[0x0][0x188], -R24 ;  /* 0x000062001f1f7a23 */ /* 0x000fe40000000818 */
[C---:B------:R-:W-:Y:S02]  /*2040*/  FMUL R52, R25.reuse, R52 ;  /* 0x0000003419347220 */ /* 0x040fe40000400000 */
[----:B------:R-:W-:Y:S01]  /*2050*/  FMUL R53, R25, R53 ;  /* 0x0000003519357220 */ /* 0x000fe20000400000 */
[----:B------:R-:W5:Y:S01]  /*2060*/  MUFU.EX2 R32, R32 ;  /* 0x0000002000207308 */ /* 0x000f620000000800 */
[----:B------:R-:W-:-:S02]  /*2070*/  FMUL R54, R28, R54 ;  /* 0x000000361c367220 */ /* 0x000fc40000400000 */
[----:B------:R-:W-:Y:S02]  /*2080*/  FMUL R55, R28, R55 ;  /* 0x000000371c377220 */ /* 0x000fe40000400000 */
[--C-:B------:R-:W-:Y:S02]  /*2090*/  FFMA R29, R29, c[0x0][0x188], -R48.reuse ;  /* 0x000062001d1d7a23 */ /* 0x100fe40000000830 */
[----:B------:R-:W-:Y:S02]  /*20a0*/  FADD R84, R84, R149 ;  /* 0x0000009554547221 */ /* 0x000fe40000000000 */
[----:B------:R-:W-:Y:S02]  /*20b0*/  FADD R85, R108, R85 ;  /* 0x000000556c557221 */ /* 0x000fe40000000000 */
[----:B------:R-:W-:Y:S02]  /*20c0*/  FFMA R88, R88, c[0x0][0x188], -R48 ;  /* 0x0000620058587a23 */ /* 0x000fe40000000830 */
[----:B------:R-:W-:-:S02]  /*20d0*/  FMUL R27, R31, 1.4426950216293334961 ;  /* 0x3fb8aa3b1f1b7820 */ /* 0x000fc40000400000 */
[----:B------:R-:W-:Y:S01]  /*20e0*/  FFMA R90, R90, c[0x0][0x188], -R24 ;  /* 0x000062005a5a7a23 */ /* 0x000fe20000000818 */
[C---:B------:R-:W-:Y:S01]  /*20f0*/  HMMA.16816.F32.BF16 R44, R64.reuse, R68, R44 ;  /* 0x00000044402c723c */ /* 0x040fe2000004182c */
[----:B------:R-:W-:Y:S01]  /*2100*/  FMUL R29, R29, 1.4426950216293334961 ;  /* 0x3fb8aa3b1d1d7820 */ /* 0x000fe20000400000 */
[----:B------:R-:W2:Y:S01]  /*2110*/  MUFU.EX2 R26, R26 ;  /* 0x0000001a001a7308 */ /* 0x000ea20000000800 */
[----:B------:R-:W-:Y:S02]  /*2120*/  FADD R84, R79, R84 ;  /* 0x000000544f547221 */ /* 0x000fe40000000000 */
[----:B-1----:R-:W-:Y:S02]  /*2130*/  FADD R60, R56, R85 ;  /* 0x00000055383c7221 */ /* 0x002fe40000000000 */
[----:B------:R-:W-:Y:S01]  /*2140*/  FMUL R80, R88, 1.4426950216293334961 ;  /* 0x3fb8aa3b58507820 */ /* 0x000fe20000400000 */
[----:B------:R-:W-:Y:S01]  /*2150*/  HMMA.16816.F32.BF16 R64, R64, R72, R52 ;  /* 0x000000484040723c */ /* 0x000fe20000041834 */
[----:B------:R-:W-:Y:S01]  /*2160*/  FFMA R89, R89, c[0x0][0x188], -R48 ;  /* 0x0000620059597a23 */ /* 0x000fe20000000830 */
[----:B------:R1:W1:Y:S01]  /*2170*/  MUFU.EX2 R51, R29 ;  /* 0x0000001d00337308 */ /* 0x0002620000000800 */
[----:B------:R-:W-:-:S02]  /*2180*/  FMUL R31, R90, 1.4426950216293334961 ;  /* 0x3fb8aa3b5a1f7820 */ /* 0x000fc40000400000 */
[----:B------:R-:W-:Y:S02]  /*2190*/  FFMA R91, R91, c[0x0][0x188], -R24 ;  /* 0x000062005b5b7a23 */ /* 0x000fe40000000818 */
[C---:B0-----:R-:W-:Y:S01]  /*21a0*/  F2FP.BF16.PACK_AB R52, R77.reuse, R79 ;  /* 0x0000004f4d34723e */ /* 0x041fe200000010ff */
[----:B------:R-:W-:Y:S02]  /*21b0*/  FADD R77, R77, R84 ;  /* 0x000000544d4d7221 */ /* 0x000fe40000000000 */
[----:B------:R-:W0:Y:S01]  /*21c0*/  MUFU.EX2 R27, R27 ;  /* 0x0000001b001b7308 */ /* 0x000e220000000800 */
[----:B--2---:R-:W-:Y:S02]  /*21d0*/  FADD R60, R57, R60 ;  /* 0x0000003c393c7221 */ /* 0x004fe40000000000 */
[----:B------:R-:W-:Y:S02]  /*21e0*/  FMUL R83, R89, 1.4426950216293334961 ;  /* 0x3fb8aa3b59537820 */ /* 0x000fe40000400000 */
[----:B------:R-:W-:Y:S01]  /*21f0*/  FFMA R92, R92, c[0x0][0x188], -R48 ;  /* 0x000062005c5c7a23 */ /* 0x000fe20000000830 */
[----:B------:R-:W-:Y:S01]  /*2200*/  F2FP.BF16.PACK_AB R53, R57, R56 ;  /* 0x000000383935723e */ /* 0x000fe200000010ff */
[----:B------:R-:W-:Y:S01]  /*2210*/  FFMA R94, R94, c[0x0][0x188], -R24 ;  /* 0x000062005e5e7a23 */ /* 0x000fe20000000818 */
[----:B------:R-:W2:Y:S01]  /*2220*/  MUFU.EX2 R80, R80 ;  /* 0x0000005000507308 */ /* 0x000ea20000000800 */
[----:B---3--:R-:W-:-:S02]  /*2230*/  FADD R77, R78, R77 ;  /* 0x0000004d4e4d7221 */ /* 0x008fc40000000000 */
[----:B------:R-:W-:Y:S02]  /*2240*/  FMUL R91, R91, 1.4426950216293334961 ;  /* 0x3fb8aa3b5b5b7820 */ /* 0x000fe40000400000 */
[----:B----4-:R-:W-:Y:S01]  /*2250*/  FADD R57, R33, R60 ;  /* 0x0000003c21397221 */ /* 0x010fe20000000000 */
[----:B------:R-:W-:Y:S01]  /*2260*/  F2FP.BF16.PACK_AB R54, R76, R78 ;  /* 0x0000004e4c36723e */ /* 0x000fe200000010ff */
[----:B-1----:R-:W-:Y:S01]  /*2270*/  FMUL R29, R92, 1.4426950216293334961 ;  /* 0x3fb8aa3b5c1d7820 */ /* 0x002fe20000400000 */
[----:B------:R-:W1:Y:S01]  /*2280*/  MUFU.EX2 R31, R31 ;  /* 0x0000001f001f7308 */ /* 0x000e620000000800 */
[----:B------:R-:W-:Y:S01]  /*2290*/  FFMA R93, R93, c[0x0][0x188], -R48 ;  /* 0x000062005d5d7a23 */ /* 0x000fe20000000830 */
[----:B-----5:R-:W-:Y:S01]  /*22a0*/  F2FP.BF16.PACK_AB R55, R32, R33 ;  /* 0x000000212037723e */ /* 0x020fe200000010ff */
[----:B------:R-:W-:Y:S02]  /*22b0*/  FMUL R30, R94, 1.4426950216293334961 ;  /* 0x3fb8aa3b5e1e7820 */ /* 0x000fe40000400000 */
[----:B------:R-:W-:-:S02]  /*22c0*/  FFMA R95, R95, c[0x0][0x188], -R24 ;  /* 0x000062005f5f7a23 */ /* 0x000fc40000000818 */
[----:B------:R-:W-:Y:S01]  /*22d0*/  FADD R56, R76, R77 ;  /* 0x0000004d4c387221 */ /* 0x000fe20000000000 */
[----:B------:R-:W3:Y:S01]  /*22e0*/  MUFU.EX2 R83, R83 ;  /* 0x0000005300537308 */ /* 0x000ee20000000800 */
[----:B------:R-:W-:Y:S02]  /*22f0*/  FADD R57, R32, R57 ;  /* 0x0000003920397221 */ /* 0x000fe40000000000 */
[----:B------:R-:W-:Y:S02]  /*2300*/  FMUL R50, R93, 1.4426950216293334961 ;  /* 0x3fb8aa3b5d327820 */ /* 0x000fe40000400000 */
[----:B------:R-:W-:-:S03]  /*2310*/  FFMA R58, R58, c[0x0][0x188], -R24 ;  /* 0x000062003a3a7a23 */ /* 0x000fc60000000818 */
[----:B------:R-:W4:Y:S01]  /*2320*/  MUFU.EX2 R73, R91 ;  /* 0x0000005b00497308 */ /* 0x000f220000000800 */
[----:B------:R-:W-:Y:S01]  /*2330*/  FMUL R68, R95, 1.4426950216293334961 ;  /* 0x3fb8aa3b5f447820 */ /* 0x000fe20000400000 */
[----:B------:R-:W-:Y:S01]  /*2340*/  HMMA.16816.F32.BF16 R40, R52, R62, R40 ;  /* 0x0000003e3428723c */ /* 0x000fe20000041828 */
[----:B------:R-:W-:Y:S01]  /*2350*/  FADD R56, R49, R56 ;  /* 0x0000003831387221 */ /* 0x000fe20000000000 */
[----:B------:R-:W5:Y:S01]  /*2360*/  LDSM.16.M88.4 R76, [R9] ;  /* 0x00000000094c783b */ /* 0x000f620000000200 */
[----:B------:R-:W-:-:S03]  /*2370*/  FADD R32, R26, R57 ;  /* 0x000000391a207221 */ /* 0x000fc60000000000 */
[----:B------:R-:W1:Y:S01]  /*2380*/  MUFU.EX2 R29, R29 ;  /* 0x0000001d001d7308 */ /* 0x000e620000000800 */
[----:B------:R-:W-:Y:S01]  /*2390*/  FFMA R33, R59, c[0x0][0x188], -R24 ;  /* 0x000062003b217a23 */ /* 0x000fe20000000818 */
[----:B------:R-:W-:Y:S01]  /*23a0*/  HMMA.16816.F32.BF16 R60, R52, R34, R36 ;  /* 0x00000022343c723c */ /* 0x000fe20000041824 */
[----:B------:R-:W-:Y:S01]  /*23b0*/  FMUL R72, R58, 1.4426950216293334961 ;  /* 0x3fb8aa3b3a487820 */ /* 0x000fe20000400000 */
[----:B------:R-:W-:Y:S04]  /*23c0*/  LDSM.16.M88.4 R36, [R9+0x400] ;  /* 0x000400000924783b */ /* 0x000fe80000000200 */
[----:B------:R-:W1:Y:S01]  /*23d0*/  MUFU.EX2 R30, R30 ;  /* 0x0000001e001e7308 */ /* 0x000e620000000800 */
[----:B------:R-:W-:Y:S02]  /*23e0*/  FADD R35, R51, R56 ;  /* 0x0000003833237221 */ /* 0x000fe40000000000 */
[----:B0-----:R-:W-:-:S05]  /*23f0*/  FADD R32, R27, R32 ;  /* 0x000000201b207221 */ /* 0x001fca0000000000 */
[----:B------:R-:W-:Y:S01]  /*2400*/  MUFU.EX2 R81, R81 ;  /* 0x0000005100517308 */ /* 0x000fe20000000800 */
[----:B------:R-:W-:Y:S01]  /*2410*/  FMUL R69, R33, 1.4426950216293334961 ;  /* 0x3fb8aa3b21457820 */ /* 0x000fe20000400000 */
[----:B------:R-:W-:Y:S01]  /*2420*/  HMMA.16816.F32.BF16 R44, R52, R70, R44 ;  /* 0x00000046342c723c */ /* 0x000fe2000004182c */
[----:B--2---:R-:W-:Y:S01]  /*2430*/  FADD R84, R80, R35 ;  /* 0x0000002350547221 */ /* 0x004fe20000000000 */
[----:B------:R-:W-:Y:S04]  /*2440*/  LDSM.16.M88.4 R56, [R9+0x800] ;  /* 0x000800000938783b */ /* 0x000fe80000000200 */
[----:B------:R-:W0:Y:S01]  /*2450*/  MUFU.EX2 R50, R50 ;  /* 0x0000003200327308 */ /* 0x000e220000000800 */
[----:B-1----:R-:W-:-:S07]  /*2460*/  FADD R86, R31, R32 ;  /* 0x000000201f567221 */ /* 0x002fce0000000000 */
[----:B------:R-:W1:Y:S01]  /*2470*/  MUFU.EX2 R68, R68 ;  /* 0x0000004400447308 */ /* 0x000e620000000800 */
[----:B---3--:R-:W-:Y:S01]  /*2480*/  FADD R84, R83, R84 ;  /* 0x0000005453547221 */ /* 0x008fe20000000000 */
[----:B------:R-:W-:Y:S01]  /*2490*/  LDSM.16.M88.4 R32, [R9+0xc00] ;  /* 0x000c00000920783b */ /* 0x000fe20000000200 */
[----:B----4-:R-:W-:-:S05]  /*24a0*/  FADD R85, R73, R86 ;  /* 0x0000005649557221 */ /* 0x010fca0000000000 */
[----:B------:R-:W2:Y:S01]  /*24b0*/  MUFU.EX2 R72, R72 ;  /* 0x0000004800487308 */ /* 0x000ea20000000800 */
[----:B------:R-:W-:Y:S02]  /*24c0*/  FADD R87, R29, R84 ;  /* 0x000000541d577221 */ /* 0x000fe40000000000 */
[----:B------:R-:W-:-:S05]  /*24d0*/  FADD R85, R30, R85 ;  /* 0x000000551e557221 */ /* 0x000fca0000000000 */
[----:B------:R-:W3:Y:S01]  /*24e0*/  MUFU.EX2 R82, R82 ;  /* 0x0000005200527308 */ /* 0x000ee20000000800 */
[----:B0-----:R-:W-:-:S07]  /*24f0*/  FADD R70, R50, R87 ;  /* 0x0000005732467221 */ /* 0x001fce0000000000 */
[----:B------:R-:W0:Y:S01]  /*2500*/  MUFU.EX2 R69, R69 ;  /* 0x0000004500457308 */ /* 0x000e220000000800 */
[----:B-1----:R-:W-:Y:S02]  /*2510*/  FADD R85, R68, R85 ;  /* 0x0000005544557221 */ /* 0x002fe40000000000 */
[----:B------:R-:W-:Y:S02]  /*2520*/  FADD R71, R81, R70 ;  /* 0x0000004651477221 */ /* 0x000fe40000000000 */
[----:B--2---:R-:W-:Y:S02]  /*2530*/  FADD R70, R72, R85 ;  /* 0x0000005548467221 */ /* 0x004fe40000000000 */
[----:B---3--:R-:W-:Y:S01]  /*2540*/  FADD R71, R82, R71 ;  /* 0x0000004752477221 */ /* 0x008fe20000000000 */
[----:B------:R-:W-:Y:S01]  /*2550*/  HMMA.16816.F32.BF16 R64, R52, R74, R64 ;  /* 0x0000004a3440723c */ /* 0x000fe20000041840 */
[----:B0-----:R-:W-:-:S03]  /*2560*/  FADD R70, R69, R70 ;  /* 0x0000004645467221 */ /* 0x001fc60000000000 */
[----:B------:R-:W0:Y:S04]  /*2570*/  SHFL.BFLY PT, R74, R71, 0x2, 0x1f ;  /* 0x0c401f00474a7f89 */ /* 0x000e2800000e0000 */
[----:B------:R-:W1:Y:S01]  /*2580*/  SHFL.BFLY PT, R75, R70, 0x2, 0x1f ;  /* 0x0c401f00464b7f89 */ /* 0x000e6200000e0000 */
[----:B------:R-:W-:Y:S02]  /*2590*/  F2FP.BF16.PACK_AB R52, R51, R49 ;  /* 0x000000313334723e */ /* 0x000fe400000010ff */
[----:B------:R-:W-:Y:S02]  /*25a0*/  F2FP.BF16.PACK_AB R53, R27, R26 ;  /* 0x0000001a1b35723e */ /* 0x000fe400000010ff */
[----:B------:R-:W-:Y:S02]  /*25b0*/  F2FP.BF16.PACK_AB R54, R83, R80 ;  /* 0x000000505336723e */ /* 0x000fe400000010ff */
[----:B------:R-:W-:-:S07]  /*25c0*/  F2FP.BF16.PACK_AB R55, R73, R31 ;  /* 0x0000001f4937723e */ /* 0x000fce00000010ff */
[----:B-----5:R-:W-:Y:S01]  /*25d0*/  HMMA.16816.F32.BF16 R40, R52, R76, R40 ;  /* 0x0000004c3428723c */ /* 0x020fe20000041828 */
[----:B0-----:R-:W-:Y:S02]  /*25e0*/  FADD R74, R71, R74 ;  /* 0x0000004a474a7221 */ /* 0x001fe40000000000 */
[----:B-1----:R-:W-:-:S05]  /*25f0*/  FADD R75, R70, R75 ;  /* 0x0000004b464b7221 */ /* 0x002fca0000000000 */
[C---:B------:R-:W-:Y:S01]  /*2600*/  HMMA.16816.F32.BF16 R60, R52.reuse, R36, R60 ;  /* 0x00000024343c723c */ /* 0x040fe2000004183c */
[----:B------:R-:W0:Y:S04]  /*2610*/  SHFL.BFLY PT, R27, R74, 0x1, 0x1f ;  /* 0x0c201f004a1b7f89 */ /* 0x000e2800000e0000 */
[----:B------:R-:W1:Y:S03]  /*2620*/  SHFL.BFLY PT, R26, R75, 0x1, 0x1f ;  /* 0x0c201f004b1a7f89 */ /* 0x000e6600000e0000 */
[C---:B------:R-:W-:Y:S08]  /*2630*/  HMMA.16816.F32.BF16 R44, R52.reuse, R56, R44 ;  /* 0x00000038342c723c */ /* 0x040ff0000004182c */
[----:B------:R-:W-:Y:S01]  /*2640*/  HMMA.16816.F32.BF16 R52, R52, R32, R64 ;  /* 0x000000203434723c */ /* 0x000fe20000041840 */
[----:B------:R-:W-:-:S04]  /*2650*/  IADD3 R10, R10, 0x40, RZ ;  /* 0x000000400a0a7810 */ /* 0x000fc80007ffe0ff */
[----:B------:R-:W-:Y:S02]  /*2660*/  ISETP.GE.AND P0, PT, R10, c[0x0][0x1d0], PT ;  /* 0x000074000a007a0c */ /* 0x000fe40003f06270 */
[----:B------:R-:W-:Y:S02]  /*2670*/  F2FP.BF16.PACK_AB R64, R50, R29 ;  /* 0x0000001d3240723e */ /* 0x000fe400000010ff */
[----:B------:R-:W-:Y:S02]  /*2680*/  F2FP.BF16.PACK_AB R65, R68, R30 ;  /* 0x0000001e4441723e */ /* 0x000fe400000010ff */
[----:B------:R-:W-:Y:S02]  /*2690*/  F2FP.BF16.PACK_AB R66, R82, R81 ;  /* 0x000000515242723e */ /* 0x000fe400000010ff */
[----:B------:R-:W-:Y:S01]  /*26a0*/  F2FP.BF16.PACK_AB R67, R69, R72 ;  /* 0x000000484543723e */ /* 0x000fe200000010ff */
[----:B0-----:R-:W-:Y:S01]  /*26b0*/  FADD R74, R74, R27 ;  /* 0x0000001b4a4a7221 */ /* 0x001fe20000000000 */
[----:B------:R-:W-:Y:S01]  /*26c0*/  MOV R29, 0x40 ;  /* 0x00000040001d7802 */ /* 0x000fe20000000f00 */
[----:B-1----:R-:W-:Y:S01]  /*26d0*/  FADD R26, R75, R26 ;  /* 0x0000001a4b1a7221 */ /* 0x002fe20000000000 */
[----:B------:R-:W-:-:S03]  /*26e0*/  MOV R109, R48 ;  /* 0x00000030006d7202 */ /* 0x000fc60000000f00 */
[----:B------:R-:W-:Y:S01]  /*26f0*/  HMMA.16816.F32.BF16 R40, R64, R78, R40 ;  /* 0x0000004e4028723c */ /* 0x000fe20000041828 */
[C---:B------:R-:W-:Y:S01]  /*2700*/  IMAD R8, R29.reuse, c[0x0][0x1b4], R8 ;  /* 0x00006d001d087a24 */ /* 0x040fe200078e0208 */
[----:B------:R-:W-:Y:S01]  /*2710*/  MOV R108, R24 ;  /* 0x00000018006c7202 */ /* 0x000fe20000000f00 */
[----:B------:R-:W-:Y:S02]  /*2720*/  IMAD R18, R29, c[0x0][0x1a4], R18 ;  /* 0x000069001d127a24 */ /* 0x000fe400078e0212 */
[----:B------:R-:W-:-:S03]  /*2730*/  FFMA R11, R25, R11, R74 ;  /* 0x0000000b190b7223 */ /* 0x000fc6000000004a */
[----:B------:R-:W-:Y:S01]  /*2740*/  HMMA.16816.F32.BF16 R36, R64, R38, R60 ;  /* 0x000000264024723c */ /* 0x000fe2000004183c */
[----:B------:R-:W-:-:S07]  /*2750*/  FFMA R21, R28, R21, R26 ;  /* 0x000000151c157223 */ /* 0x000fce000000001a */
[C---:B------:R-:W-:Y:S08]  /*2760*/  HMMA.16816.F32.BF16 R44, R64.reuse, R58, R44 ;  /* 0x0000003a402c723c */ /* 0x040ff0000004182c */
[----:B------:R-:W-:Y:S01]  /*2770*/  HMMA.16816.F32.BF16 R52, R64, R34, R52 ;  /* 0x000000224034723c */ /* 0x000fe20000041834 */
[----:B------:R-:W-:Y:S01]  /*2780*/  @P0 CALL.REL.NOINC `(.L_x_0) ;  /* 0x0000001000000944 */ /* 0x000fe20003c00000 */
[----:B------:R-:W-:Y:S06]  /*2790*/  BRA `(.L_x_1) ;  /* 0xffffe6b000007947 */ /* 0x000fec000383ffff */
.L_x_0:
[----:B------:R-:W-:Y:S01]  /*27a0*/  SHF.L.U32 R7, R0, 0x2, RZ ;  /* 0x0000000200077819 */ /* 0x000fe200000006ff */
[----:B------:R-:W-:Y:S01]  /*27b0*/  IMAD R10, R2, c[0x0][0x1c0], RZ ;  /* 0x00007000020a7a24 */ /* 0x000fe200078e02ff */
[----:B------:R-:W-:Y:S01]  /*27c0*/  MOV R23, R11 ;  /* 0x0000000b00177202 */ /* 0x000fe20000000f00 */
[----:B------:R-:W-:Y:S01]  /*27d0*/  IMAD R11, R3, c[0x0][0x1c4], RZ ;  /* 0x00007100030b7a24 */ /* 0x000fe200078e02ff */
[----:B------:R-:W-:Y:S01]  /*27e0*/  LOP3.LUT R15, R7, 0xb8, RZ, 0xc0, !PT ;  /* 0x000000b8070f7812 */ /* 0x000fe200078ec0ff */
[----:B------:R-:W-:Y:S01]  /*27f0*/  FMUL R7, R21, 8388608 ;  /* 0x4b00000015077820 */ /* 0x000fe20000400000 */
[----:B------:R-:W-:Y:S01]  /*2800*/  LOP3.LUT R17, R13, 0x180, RZ, 0xc0, !PT ;  /* 0x000001800d117812 */ /* 0x000fe200078ec0ff */
[----:B------:R-:W-:Y:S01]  /*2810*/  FMUL R6, R23, 8388608 ;  /* 0x4b00000017067820 */ /* 0x000fe20000400000 */
[----:B------:R-:W-:Y:S01]  /*2820*/  SHF.R.U32.HI R13, RZ, 0x1, R0 ;  /* 0x00000001ff0d7819 */ /* 0x000fe20000011600 */
[----:B------:R-:W-:Y:S01]  /*2830*/  BAR.SYNC.DEFER_BLOCKING 0x0 ;  /* 0x0000000000007b1d */ /* 0x000fe20000010000 */
[----:B------:R-:W-:Y:S01]  /*2840*/  FSETP.GEU.AND P4, PT, R21, 1.175494350822287508e-38, PT ;  /* 0x008000001500780b */ /* 0x000fe20003f8e000 */
[----:B------:R-:W-:Y:S01]  /*2850*/  IMAD R17, R12, 0x10, R17 ;  /* 0x000000100c117824 */ /* 0x000fe200078e0211 */
[C---:B------:R-:W-:Y:S01]  /*2860*/  SHF.L.U32 R8, R10.reuse, 0x1, RZ ;  /* 0x000000010a087819 */ /* 0x040fe200000006ff */
[----:B------:R-:W-:Y:S01]  /*2870*/  IMAD.HI R10, R10, 0x2, RZ ;  /* 0x000000020a0a7827 */ /* 0x000fe200078e02ff */
[----:B------:R-:W-:-:S02]  /*2880*/  SHF.L.U32 R9, R11, 0x1, RZ ;  /* 0x000000010b097819 */ /* 0x000fc400000006ff */
[----:B------:R-:W-:Y:S02]  /*2890*/  FSETP.GEU.AND P3, PT, R23, 1.175494350822287508e-38, PT ;  /* 0x008000001700780b */ /* 0x000fe40003f6e000 */
[----:B------:R-:W-:Y:S01]  /*28a0*/  LOP3.LUT R19, R13, 0x4, RZ, 0xc0, !PT ;  /* 0x000000040d137812 */ /* 0x000fe200078ec0ff */
[----:B------:R-:W-:Y:S01]  /*28b0*/  IMAD.HI R13, R11, 0x2, RZ ;  /* 0x000000020b0d7827 */ /* 0x000fe200078e02ff */
[----:B------:R-:W-:Y:S02]  /*28c0*/  FSEL R56, R7, R21, !P4 ;  /* 0x0000001507387208 */ /* 0x000fe40006000000 */
[----:B------:R-:W-:Y:S02]  /*28d0*/  SHF.L.U32 R16, R0, 0x6, RZ ;  /* 0x0000000600107819 */ /* 0x000fe400000006ff */
[----:B------:R-:W-:Y:S02]  /*28e0*/  IADD3 R34, P0, P5, R9, c[0x0][0x178], R8 ;  /* 0x00005e0009227a10 */ /* 0x000fe40007d1e008 */
[----:B------:R-:W-:-:S02]  /*28f0*/  FSEL R35, R6, R23, !P3 ;  /* 0x0000001706237208 */ /* 0x000fc40005800000 */
[----:B------:R-:W-:Y:S02]  /*2900*/  IADD3 R8, R56, -0x3f3504f3, RZ ;  /* 0xc0cafb0d38087810 */ /* 0x000fe40007ffe0ff */
[----:B------:R-:W-:Y:S02]  /*2910*/  LOP3.LUT R16, R15, 0x40, R16, 0xf8, !PT ;  /* 0x000000400f107812 */ /* 0x000fe400078ef810 */
[----:B------:R-:W-:Y:S02]  /*2920*/  LEA R19, R12, R19, 0x3 ;  /* 0x000000130c137211 */ /* 0x000fe400078e18ff */
[----:B------:R-:W-:Y:S02]  /*2930*/  IADD3.X R50, R13, c[0x0][0x17c], R10, P0, P5 ;  /* 0x00005f000d327a10 */ /* 0x000fe400007ea40a */
[----:B------:R-:W-:Y:S02]  /*2940*/  IADD3 R6, R35, -0x3f3504f3, RZ ;  /* 0xc0cafb0d23067810 */ /* 0x000fe40007ffe0ff */
[----:B------:R-:W-:-:S02]  /*2950*/  SHF.R.S32.HI R15, RZ, 0x4, R0 ;  /* 0x00000004ff0f7819 */ /* 0x000fc40000011400 */
[C---:B------:R-:W-:Y:S02]  /*2960*/  LOP3.LUT P0, RZ, R0.reuse, 0x60, RZ, 0xc0, !PT ;  /* 0x0000006000ff7812 */ /* 0x040fe4000780c0ff */
[C---:B------:R-:W-:Y:S02]  /*2970*/  SHF.L.U32 R12, R0.reuse, 0x7, RZ ;  /* 0x00000007000c7819 */ /* 0x040fe400000006ff */
[----:B------:R-:W-:Y:S02]  /*2980*/  LOP3.LUT R17, R17, 0x48, R0, 0x78, !PT ;  /* 0x0000004811117812 */ /* 0x000fe400078e7800 */
[----:B------:R-:W-:Y:S02]  /*2990*/  LOP3.LUT R10, R0, 0x10, RZ, 0xc0, !PT ;  /* 0x00000010000a7812 */ /* 0x000fe400078ec0ff */
[----:B------:R-:W-:Y:S02]  /*29a0*/  FSEL R0, RZ, -23, P3 ;  /* 0xc1b80000ff007808 */ /* 0x000fe40001800000 */
[----:B------:R-:W-:-:S02]  /*29b0*/  LOP3.LUT R9, R8, 0xff800000, RZ, 0xc0, !PT ;  /* 0xff80000008097812 */ /* 0x000fc400078ec0ff */
[----:B------:R-:W-:Y:S02]  /*29c0*/  FSETP.GT.AND P3, PT, |R23|, 8.50705917302346158658e+37, PT ;  /* 0x7e8000001700780b */ /* 0x000fe40003f64200 */
[----:B------:R-:W-:Y:S01]  /*29d0*/  LOP3.LUT R6, R6, 0xff800000, RZ, 0xc0, !PT ;  /* 0xff80000006067812 */ /* 0x000fe200078ec0ff */
[----:B------:R-:W0:Y:S01]  /*29e0*/  I2F R11, R9 ;  /* 0x00000009000b7306 */ /* 0x000e220000201400 */
[----:B------:R-:W-:Y:S02]  /*29f0*/  FSETP.GT.AND P1, PT, |R21|, 8.50705917302346158658e+37, PT ;  /* 0x7e8000001500780b */ /* 0x000fe40003f24200 */
[----:B------:R-:W-:Y:S02]  /*2a00*/  FSEL R8, RZ, -23, P4 ;  /* 0xc1b80000ff087808 */ /* 0x000fe40002000000 */
[----:B------:R-:W-:Y:S02]  /*2a10*/  FSETP.GEU.AND P4, PT, |R23|, 1.175494350822287508e-38, PT ;  /* 0x008000001700780b */ /* 0x000fe40003f8e200 */
[----:B------:R-:W-:Y:S01]  /*2a20*/  FSETP.GEU.AND P2, PT, |R21|, 1.175494350822287508e-38, PT ;  /* 0x008000001500780b */ /* 0x000fe20003f4e200 */
[----:B------:R1:W2:Y:S01]  /*2a30*/  I2F R7, R6 ;  /* 0x0000000600077306 */ /* 0x0002a20000201400 */
[----:B------:R-:W-:Y:S01]  /*2a40*/  SGXT R15, R15, 0x1 ;  /* 0x000000010f0f781a */ /* 0x000fe20000000200 */
[----:B------:R-:W-:Y:S01]  /*2a50*/  @P3 FMUL R23, R23, 0.25 ;  /* 0x3e80000017173820 */ /* 0x000fe20000400000 */
[----:B------:R-:W-:Y:S01]  /*2a60*/  LOP3.LUT R31, R17, 0x600, R12, 0xf8, !PT ;  /* 0x00000600111f7812 */ /* 0x000fe200078ef80c */
[----:B------:R-:W-:Y:S01]  /*2a70*/  @P3 FMUL R52, R52, 0.25 ;  /* 0x3e80000034343820 */ /* 0x000fe20000400000 */
[----:B------:R-:W-:Y:S01]  /*2a80*/  LOP3.LUT R30, R16, 0x240, R15, 0x78, !PT ;  /* 0x00000240101e7812 */ /* 0x000fe200078e780f */
[----:B------:R-:W-:Y:S01]  /*2a90*/  @P1 FMUL R21, R21, 0.25 ;  /* 0x3e80000015151820 */ /* 0x000fe20000400000 */
[----:B------:R-:W-:Y:S01]  /*2aa0*/  LEA R32, R10, R19, 0x2 ;  /* 0x000000130a207211 */ /* 0x000fe200078e10ff */
[----:B0-----:R-:W-:Y:S01]  /*2ab0*/  FFMA.FTZ R22, R11, 1.1920928955078125e-07, R8 ;  /* 0x340000000b167823 */ /* 0x001fe20000010008 */
[----:B-1----:R-:W-:Y:S01]  /*2ac0*/  IADD3 R6, R35, -R6, RZ ;  /* 0x8000000623067210 */ /* 0x002fe20007ffe0ff */
[----:B------:R-:W-:Y:S01]  /*2ad0*/  @!P4 FMUL R23, R23, 16777216 ;  /* 0x4b8000001717c820 */ /* 0x000fe20000400000 */
[----:B------:R-:W-:Y:S01]  /*2ae0*/  MOV R33, 0x3dc6b27f ;  /* 0x3dc6b27f00217802 */ /* 0x000fe20000000f00 */
[----:B------:R-:W-:Y:S01]  /*2af0*/  @!P2 FMUL R21, R21, 16777216 ;  /* 0x4b8000001515a820 */ /* 0x000fe20000400000 */
[----:B------:R-:W-:Y:S01]  /*2b00*/  IADD3 R9, R56, -R9, RZ ;  /* 0x8000000938097210 */ /* 0x000fe20007ffe0ff */
[----:B------:R-:W0:Y:S01]  /*2b10*/  MUFU.RCP R11, R23 ;  /* 0x00000017000b7308 */ /* 0x000e220000001000 */
[----:B------:R-:W-:Y:S01]  /*2b20*/  @P3 FMUL R44, R44, 0.25 ;  /* 0x3e8000002c2c3820 */ /* 0x000fe20000400000 */
[----:B------:R-:W-:Y:S01]  /*2b30*/  LOP3.LUT R14, R14, 0x78, RZ, 0xc0, !PT ;  /* 0x000000780e0e7812 */ /* 0x000fe200078ec0ff */
[----:B--2---:R-:W-:-:S02]  /*2b40*/  FFMA.FTZ R0, R7, 1.1920928955078125e-07, R0 ;  /* 0x3400000007007823 */ /* 0x004fc40000010000 */
[----:B------:R-:W-:Y:S02]  /*2b50*/  @P3 FMUL R53, R53, 0.25 ;  /* 0x3e80000035353820 */ /* 0x000fe40000400000 */
[----:B------:R-:W-:Y:S01]  /*2b60*/  @P3 FMUL R45, R45, 0.25 ;  /* 0x3e8000002d2d3820 */ /* 0x000fe20000400000 */
[----:B------:R-:W1:Y:S01]  /*2b70*/  MUFU.RCP R7, R21 ;  /* 0x0000001500077308 */ /* 0x000e620000001000 */
[----:B------:R-:W-:Y:S02]  /*2b80*/  @P1 FMUL R54, R54, 0.25 ;  /* 0x3e80000036361820 */ /* 0x000fe40000400000 */
[----:B------:R-:W-:Y:S02]  /*2b90*/  @P1 FMUL R46, R46, 0.25 ;  /* 0x3e8000002e2e1820 */ /* 0x000fe40000400000 */
[----:B------:R-:W-:Y:S02]  /*2ba0*/  @P1 FMUL R38, R38, 0.25 ;  /* 0x3e80000026261820 */ /* 0x000fe40000400000 */
[----:B------:R-:W-:-:S02]  /*2bb0*/  @P1 FMUL R42, R42, 0.25 ;  /* 0x3e8000002a2a1820 */ /* 0x000fc40000400000 */
[----:B------:R-:W-:Y:S02]  /*2bc0*/  @P3 FMUL R37, R37, 0.25 ;  /* 0x3e80000025253820 */ /* 0x000fe40000400000 */
[----:B------:R-:W-:Y:S02]  /*2bd0*/  @P3 FMUL R36, R36, 0.25 ;  /* 0x3e80000024243820 */ /* 0x000fe40000400000 */
[----:B------:R-:W-:Y:S02]  /*2be0*/  @P3 FMUL R41, R41, 0.25 ;  /* 0x3e80000029293820 */ /* 0x000fe40000400000 */
[----:B------:R-:W-:Y:S02]  /*2bf0*/  @P3 FMUL R40, R40, 0.25 ;  /* 0x3e80000028283820 */ /* 0x000fe40000400000 */
[----:B------:R-:W-:Y:S02]  /*2c00*/  @P1 FMUL R55, R55, 0.25 ;  /* 0x3e80000037371820 */ /* 0x000fe40000400000 */
[----:B------:R-:W-:-:S02]  /*2c10*/  @P1 FMUL R47, R47, 0.25 ;  /* 0x3e8000002f2f1820 */ /* 0x000fc40000400000 */
[----:B------:R-:W-:Y:S02]  /*2c20*/  @P1 FMUL R39, R39, 0.25 ;  /* 0x3e80000027271820 */ /* 0x000fe40000400000 */
[----:B------:R-:W-:Y:S01]  /*2c30*/  @P1 FMUL R43, R43, 0.25 ;  /* 0x3e8000002b2b1820 */ /* 0x000fe20000400000 */
[----:B------:R-:W-:Y:S01]  /*2c40*/  ISETP.GE.U32.AND P1, PT, R56, 0x7f800000, PT ;  /* 0x7f8000003800780c */ /* 0x000fe20003f26070 */
[----:B------:R-:W-:Y:S02]  /*2c50*/  @!P4 FMUL R52, R52, 16777216 ;  /* 0x4b8000003434c820 */ /* 0x000fe40000400000 */
[----:B------:R-:W-:Y:S02]  /*2c60*/  @!P4 FMUL R44, R44, 16777216 ;  /* 0x4b8000002c2cc820 */ /* 0x000fe40000400000 */
[----:B------:R-:W-:Y:S02]  /*2c70*/  @!P4 FMUL R53, R53, 16777216 ;  /* 0x4b8000003535c820 */ /* 0x000fe40000400000 */
[----:B------:R-:W-:-:S02]  /*2c80*/  @!P4 FMUL R45, R45, 16777216 ;  /* 0x4b8000002d2dc820 */ /* 0x000fc40000400000 */
[----:B------:R-:W-:Y:S02]  /*2c90*/  @!P2 FMUL R54, R54, 16777216 ;  /* 0x4b8000003636a820 */ /* 0x000fe40000400000 */
[----:B------:R-:W-:Y:S02]  /*2ca0*/  @!P2 FMUL R46, R46, 16777216 ;  /* 0x4b8000002e2ea820 */ /* 0x000fe40000400000 */
        /* <DEDUP_REMOVED lines=9> */
[----:B------:R-:W-:Y:S01]  /*2d40*/  @!P2 FMUL R43, R43, 16777216 ;  /* 0x4b8000002b2ba820 */ /* 0x000fe20000400000 */
[----:B------:R-:W-:Y:S01]  /*2d50*/  ISETP.GE.U32.AND P2, PT, R35, 0x7f800000, PT ;  /* 0x7f8000002300780c */ /* 0x000fe20003f46070 */
[----:B0-----:R-:W-:-:S02]  /*2d60*/  FMUL R13, R11, R52 ;  /* 0x000000340b0d7220 */ /* 0x001fc40000400000 */
[C---:B------:R-:W-:Y:S02]  /*2d70*/  FMUL R16, R11.reuse, R44 ;  /* 0x0000002c0b107220 */ /* 0x040fe40000400000 */
[C---:B------:R-:W-:Y:S02]  /*2d80*/  FMUL R12, R11.reuse, R53 ;  /* 0x000000350b0c7220 */ /* 0x040fe40000400000 */
[----:B------:R-:W-:Y:S01]  /*2d90*/  FMUL R19, R11, R45 ;  /* 0x0000002d0b137220 */ /* 0x000fe20000400000 */
[----:B------:R-:W-:Y:S01]  /*2da0*/  F2FP.BF16.PACK_AB R29, R13, R16 ;  /* 0x000000100d1d723e */ /* 0x000fe200000010ff */
[C---:B-1----:R-:W-:Y:S02]  /*2db0*/  FMUL R10, R7.reuse, R54 ;  /* 0x00000036070a7220 */ /* 0x042fe40000400000 */
[C---:B------:R-:W-:Y:S01]  /*2dc0*/  FMUL R17, R7.reuse, R46 ;  /* 0x0000002e07117220 */ /* 0x040fe20000400000 */
[----:B------:R-:W-:Y:S01]  /*2dd0*/  F2FP.BF16.PACK_AB R13, R12, R19 ;  /* 0x000000130c0d723e */ /* 0x000fe200000010ff */
[----:B------:R-:W-:-:S02]  /*2de0*/  FMUL R20, R7, R38 ;  /* 0x0000002607147220 */ /* 0x000fc40000400000 */
[----:B------:R-:W-:Y:S01]  /*2df0*/  FMUL R27, R7, R42 ;  /* 0x0000002a071b7220 */ /* 0x000fe20000400000 */
[----:B------:R-:W-:Y:S01]  /*2e00*/  F2FP.BF16.PACK_AB R17, R10, R17 ;  /* 0x000000110a11723e */ /* 0x000fe200000010ff */
[C---:B------:R-:W-:Y:S01]  /*2e10*/  FMUL R23, R11.reuse, R36 ;  /* 0x000000240b177220 */ /* 0x040fe20000400000 */
[----:B------:R-:W-:Y:S01]  /*2e20*/  LOP3.LUT R10, R30, 0x8, RZ, 0x3c, !PT ;  /* 0x000000081e0a7812 */ /* 0x000fe200078e3cff */
[C---:B------:R-:W-:Y:S01]  /*2e30*/  FMUL R28, R11.reuse, R40 ;  /* 0x000000280b1c7220 */ /* 0x040fe20000400000 */
[----:B------:R-:W-:Y:S01]  /*2e40*/  F2FP.BF16.PACK_AB R16, R20, R27 ;  /* 0x0000001b1410723e */ /* 0x000fe200000010ff */
[C---:B------:R-:W-:Y:S02]  /*2e50*/  FMUL R21, R11.reuse, R37 ;  /* 0x000000250b157220 */ /* 0x040fe40000400000 */
[----:B------:R-:W-:Y:S01]  /*2e60*/  FMUL R26, R11, R41 ;  /* 0x000000290b1a7220 */ /* 0x000fe20000400000 */
[----:B------:R-:W-:Y:S01]  /*2e70*/  F2FP.BF16.PACK_AB R28, R23, R28 ;  /* 0x0000001c171c723e */ /* 0x000fe200000010ff */
[----:B------:R-:W-:-:S02]  /*2e80*/  FMUL R8, R7, R55 ;  /* 0x0000003707087220 */ /* 0x000fc40000400000 */
[----:B------:R-:W-:Y:S01]  /*2e90*/  FMUL R15, R7, R47 ;  /* 0x0000002f070f7220 */ /* 0x000fe20000400000 */
[----:B------:R-:W-:Y:S01]  /*2ea0*/  F2FP.BF16.PACK_AB R12, R21, R26 ;  /* 0x0000001a150c723e */ /* 0x000fe200000010ff */
[C---:B------:R-:W-:Y:S01]  /*2eb0*/  FMUL R18, R7.reuse, R39 ;  /* 0x0000002707127220 */ /* 0x040fe20000400000 */
[----:B------:R-:W-:Y:S01]  /*2ec0*/  STS.64 [R30], R28 ;  /* 0x0000001c1e007388 */ /* 0x000fe20000000a00 */
[----:B------:R-:W-:Y:S01]  /*2ed0*/  FMUL R25, R7, R43 ;  /* 0x0000002b07197220 */ /* 0x000fe20000400000 */
[----:B------:R-:W-:Y:S01]  /*2ee0*/  F2FP.BF16.PACK_AB R21, R8, R15 ;  /* 0x0000000f0815723e */ /* 0x000fe200000010ff */
[----:B------:R-:W-:Y:S01]  /*2ef0*/  FADD R6, R6, -1 ;  /* 0xbf80000006067421 */ /* 0x000fe20000000000 */
[----:B------:R0:W-:Y:S01]  /*2f00*/  STS.64 [R30+0x100], R12 ;  /* 0x0001000c1e007388 */ /* 0x0001e20000000a00 */
[----:B------:R-:W-:Y:S01]  /*2f10*/  FADD R23, R9, -1 ;  /* 0xbf80000009177421 */ /* 0x000fe20000000000 */
[----:B------:R-:W-:Y:S01]  /*2f20*/  F2FP.BF16.PACK_AB R20, R18, R25 ;  /* 0x000000191214723e */ /* 0x000fe200000010ff */
[----:B------:R-:W-:Y:S01]  /*2f30*/  FFMA.FTZ R7, R6, R33, -0.16845393180847167969 ;  /* 0xbe2c7f3006077423 */ /* 0x000fe20000010021 */
[----:B------:R-:W-:Y:S01]  /*2f40*/  STS.64 [R10+0x400], R16 ;  /* 0x000400100a007388 */ /* 0x000fe20000000a00 */
[----:B------:R-:W-:Y:S01]  /*2f50*/  IMAD R9, R4, c[0x0][0x1c8], RZ ;  /* 0x0000720004097a24 */ /* 0x000fe200078e02ff */
[----:B------:R-:W-:Y:S01]  /*2f60*/  MOV R26, c[0x0][0x1c8] ;  /* 0x00007200001a7a02 */ /* 0x000fe20000000f00 */
[----:B------:R-:W-:Y:S01]  /*2f70*/  FFMA.FTZ R7, R6, R7, 0.1716887056827545166 ;  /* 0x3e2fcf2a06077423 */ /* 0x000fe20000010007 */
[----:B------:R1:W-:Y:S01]  /*2f80*/  STS.64 [R10+0x500], R20 ;  /* 0x000500140a007388 */ /* 0x0003e20000000a00 */
[----:B------:R-:W-:Y:S01]  /*2f90*/  FFMA.FTZ R4, R23, R33, -0.16845393180847167969 ;  /* 0xbe2c7f3017047423 */ /* 0x000fe20000010021 */
[----:B------:R-:W-:Y:S01]  /*2fa0*/  LEA R11, R26, R9, 0x2 ;  /* 0x000000091a0b7211 */ /* 0x000fe200078e10ff */
[----:B------:R-:W-:Y:S01]  /*2fb0*/  FFMA.FTZ R7, R6, R7, -0.17900948226451873779 ;  /* 0xbe374e4306077423 */ /* 0x000fe20000010007 */
[----:B0-----:R-:W-:Y:S01]  /*2fc0*/  LOP3.LUT R12, R31, 0x8, RZ, 0x3c, !PT ;  /* 0x000000081f0c7812 */ /* 0x001fe200078e3cff */
[----:B------:R-:W-:Y:S01]  /*2fd0*/  BAR.SYNC.DEFER_BLOCKING 0x0 ;  /* 0x0000000000007b1d */ /* 0x000fe20000010000 */
[----:B------:R-:W-:-:S02]  /*2fe0*/  FFMA.FTZ R4, R23, R4, 0.1716887056827545166 ;  /* 0x3e2fcf2a17047423 */ /* 0x000fc40000010004 */
[C---:B------:R-:W-:Y:S02]  /*2ff0*/  FFMA.FTZ R7, R6.reuse, R7, 0.20512372255325317383 ;  /* 0x3e520bf406077423 */ /* 0x040fe40000010007 */
[C---:B------:R-:W-:Y:S02]  /*3000*/  FFMA.FTZ R4, R23.reuse, R4, -0.17900948226451873779 ;  /* 0xbe374e4317047423 */ /* 0x040fe40000010004 */
[C---:B------:R-:W-:Y:S02]  /*3010*/  FFMA.FTZ R7, R6.reuse, R7, -0.24046532809734344482 ;  /* 0xbe763c8b06077423 */ /* 0x040fe40000010007 */
[C---:B------:R-:W-:Y:S02]  /*3020*/  FFMA.FTZ R4, R23.reuse, R4, 0.20512372255325317383 ;  /* 0x3e520bf417047423 */ /* 0x040fe40000010004 */
[C---:B------:R-:W-:Y:S02]  /*3030*/  FFMA.FTZ R7, R6.reuse, R7, 0.28857114911079406738 ;  /* 0x3e93bf9906077423 */ /* 0x040fe40000010007 */
[----:B------:R-:W-:Y:S01]  /*3040*/  FFMA.FTZ R8, R23, R4, -0.24046532809734344482 ;  /* 0xbe763c8b17087423 */ /* 0x000fe20000010004 */
[----:B------:R-:W-:Y:S01]  /*3050*/  LEA R4, P4, R9, R34, 0x1 ;  /* 0x0000002209047211 */ /* 0x000fe200078808ff */
[----:B------:R-:W-:-:S02]  /*3060*/  FFMA.FTZ R7, R6, R7, -0.36067417263984680176 ;  /* 0xbeb8aa4906077423 */ /* 0x000fc40000010007 */
[----:B------:R-:W-:Y:S02]  /*3070*/  IMAD R13, R26, 0x4, R11 ;  /* 0x000000041a0d7824 */ /* 0x000fe400078e020b */
[----:B------:R-:W-:Y:S02]  /*3080*/  FFMA.FTZ R7, R6, R7, 0.48089820146560668945 ;  /* 0x3ef6384a06077423 */ /* 0x000fe40000010007 */
[C---:B-1----:R-:W-:Y:S01]  /*3090*/  FFMA.FTZ R10, R23.reuse, R8, 0.28857114911079406738 ;  /* 0x3e93bf99170a7423 */ /* 0x042fe20000010008 */
[----:B------:R-:W-:Y:S01]  /*30a0*/  LEA R16, R26, R13, 0x2 ;  /* 0x0000000d1a107211 */ /* 0x000fe200078e10ff */
[----:B------:R-:W-:Y:S01]  /*30b0*/  FFMA.FTZ R7, R6, R7, -0.72134751081466674805 ;  /* 0xbf38aa3b06077423 */ /* 0x000fe20000010007 */
[----:B------:R-:W0:Y:S01]  /*30c0*/  LDS.64 R30, [R31] ;  /* 0x000000001f1e7984 */ /* 0x000e220000000a00 */
[----:B------:R-:W-:Y:S01]  /*30d0*/  FFMA.FTZ R10, R23, R10, -0.36067417263984680176 ;  /* 0xbeb8aa49170a7423 */ /* 0x000fe2000001000a */
[----:B------:R-:W-:Y:S01]  /*30e0*/  LEA R17, R26, R16, 0x2 ;  /* 0x000000101a117211 */ /* 0x000fe200078e10ff */
[----:B------:R-:W-:Y:S01]  /*30f0*/  FMUL R7, R6, R7 ;  /* 0x0000000706077220 */ /* 0x000fe20000400000 */
[----:B------:R1:W2:Y:S01]  /*3100*/  LDS.64 R28, [R12] ;  /* 0x000000000c1c7984 */ /* 0x0002a20000000a00 */
[----:B------:R-:W-:Y:S01]  /*3110*/  IMAD R18, R5, c[0x0][0x1c8], RZ ;  /* 0x0000720005127a24 */ /* 0x000fe200078e02ff */
[----:B------:R-:W-:Y:S01]  /*3120*/  LEA R19, R26, R17, 0x2 ;  /* 0x000000111a137211 */ /* 0x000fe200078e10ff */
[----:B------:R-:W-:Y:S01]  /*3130*/  FMUL R7, R6, R7 ;  /* 0x0000000706077220 */ /* 0x000fe20000400000 */
[----:B------:R-:W-:-:S02]  /*3140*/  LEA.HI.X.SX32 R5, R9, R50, 0x1, P4 ;  /* 0x0000003209057211 */ /* 0x000fc400020f0eff */
[-C--:B------:R-:W-:Y:S01]  /*3150*/  LEA R20, P3, R18, R34.reuse, 0x1 ;  /* 0x0000002212147211 */ /* 0x080fe200078608ff */
[----:B------:R-:W-:Y:S01]  /*3160*/  FFMA.FTZ R15, R6, 1.4426950216293334961, R7 ;  /* 0x3fb8aa3b060f7823 */ /* 0x000fe20000010007 */
[----:B------:R-:W-:Y:S01]  /*3170*/  LEA R6, P5, R11, R34, 0x1 ;  /* 0x000000220b067211 */ /* 0x000fe200078a08ff */
[C---:B-1----:R-:W-:Y:S01]  /*3180*/  FFMA.FTZ R12, R23.reuse, R10, 0.48089820146560668945 ;  /* 0x3ef6384a170c7423 */ /* 0x042fe2000001000a */
[----:B------:R-:W-:Y:S01]  /*3190*/  LEA R10, P4, R16, R34, 0x1 ;  /* 0x00000022100a7211 */ /* 0x000fe200078808ff */
[----:B------:R-:W-:Y:S01]  /*31a0*/  FADD R0, R0, R15 ;  /* 0x0000000f00007221 */ /* 0x000fe20000000000 */
[----:B------:R-:W-:Y:S01]  /*31b0*/  LEA R25, R26, R19, 0x2 ;  /* 0x000000131a197211 */ /* 0x000fe200078e10ff */
[----:B------:R-:W-:Y:S01]  /*31c0*/  FFMA.FTZ R12, R23, R12, -0.72134751081466674805 ;  /* 0xbf38aa3b170c7423 */ /* 0x000fe2000001000c */
[----:B------:R-:W-:Y:S02]  /*31d0*/  LEA R8, P6, R13, R34, 0x1 ;  /* 0x000000220d087211 */ /* 0x000fe400078c08ff */
[----:B------:R-:W-:Y:S01]  /*31e0*/  LEA.HI.X.SX32 R7, R11, R50, 0x1, P5 ;  /* 0x000000320b077211 */ /* 0x000fe200028f0eff */
[----:B------:R-:W-:Y:S01]  /*31f0*/  FMUL R26, R23, R12 ;  /* 0x0000000c171a7220 */ /* 0x000fe20000400000 */
[----:B------:R-:W-:-:S02]  /*3200*/  LEA.HI.X.SX32 R21, R18, R50, 0x1, P3 ;  /* 0x0000003212157211 */ /* 0x000fc400018f0eff */
[----:B------:R-:W-:Y:S01]  /*3210*/  LEA.HI.X.SX32 R11, R16, R50, 0x1, P4 ;  /* 0x00000032100b7211 */ /* 0x000fe200020f0eff */
[----:B------:R-:W-:Y:S01]  /*3220*/  FMUL R26, R23, R26 ;  /* 0x0000001a171a7220 */ /* 0x000fe20000400000 */
[-C--:B------:R-:W-:Y:S02]  /*3230*/  LEA R12, P3, R17, R34.reuse, 0x1 ;  /* 0x00000022110c7211 */ /* 0x080fe400078608ff */
[-C--:B------:R-:W-:Y:S01]  /*3240*/  LEA R16, P4, R19, R34.reuse, 0x1 ;  /* 0x0000002213107211 */ /* 0x080fe200078808ff */
[----:B------:R-:W-:Y:S01]  /*3250*/  FFMA.FTZ R23, R23, 1.4426950216293334961, R26 ;  /* 0x3fb8aa3b17177823 */ /* 0x000fe2000001001a */
[----:B------:R-:W-:Y:S02]  /*3260*/  LEA R18, P5, R25, R34, 0x1 ;  /* 0x0000002219127211 */ /* 0x000fe400078a08ff */
[-C--:B------:R-:W-:Y:S01]  /*3270*/  LEA.HI.X.SX32 R9, R13, R50.reuse, 0x1, P6 ;  /* 0x000000320d097211 */ /* 0x080fe200030f0eff */
[----:B------:R-:W-:Y:S01]  /*3280*/  FADD R22, R22, R23 ;  /* 0x0000001716167221 */ /* 0x000fe20000000000 */
[----:B------:R-:W-:-:S02]  /*3290*/  LEA.HI.X.SX32 R13, R17, R50, 0x1, P3 ;  /* 0x00000032110d7211 */ /* 0x000fc400018f0eff */
[-C--:B------:R-:W-:Y:S02]  /*32a0*/  LEA.HI.X.SX32 R17, R19, R50.reuse, 0x1, P4 ;  /* 0x0000003213117211 */ /* 0x080fe400020f0eff */
[----:B------:R-:W-:Y:S02]  /*32b0*/  LEA.HI.X.SX32 R19, R25, R50, 0x1, P5 ;  /* 0x0000003219137211 */ /* 0x000fe400028f0eff */
[----:B------:R-:W-:Y:S01]  /*32c0*/  @P2 MOV R25, 0x7f800000 ;  /* 0x7f80000000192802 */ /* 0x000fe20000000f00 */
[----:B0-----:R0:W-:Y:S01]  /*32d0*/  STG.E.U16 [R4.64], R30 ;  /* 0x0000001e04007986 */ /* 0x0011e2000c101504 */
[----:B------:R-:W-:Y:S02]  /*32e0*/  @P1 MOV R15, 0x7f800000 ;  /* 0x7f800000000f1802 */ /* 0x000fe40000000f00 */
[C---:B------:R-:W-:Y:S01]  /*32f0*/  FSETP.NEU.AND P3, PT, R35.reuse, RZ, PT ;  /* 0x000000ff2300720b */ /* 0x040fe20003f6d000 */
[----:B------:R-:W-:Y:S01]  /*3300*/  @P2 FFMA.FTZ R0, R35, R25, +INF ;  /* 0x7f80000023002423 */ /* 0x000fe20000010019 */
[----:B--2---:R-:W-:Y:S01]  /*3310*/  PRMT R25, R28, 0x7632, R25 ;  /* 0x000076321c197816 */ /* 0x004fe20000000019 */
[----:B------:R-:W-:Y:S01]  /*3320*/  STG.E.U16 [R6.64], R28 ;  /* 0x0000001c06007986 */ /* 0x000fe2000c101504 */
[C---:B------:R-:W-:Y:S01]  /*3330*/  @P1 FFMA.FTZ R22, R56.reuse, R15, +INF ;  /* 0x7f80000038161423 */ /* 0x040fe2000001000f */
[----:B------:R-:W-:-:S02]  /*3340*/  FSETP.NEU.AND P2, PT, R56, RZ, PT ;  /* 0x000000ff3800720b */ /* 0x000fc40003f4d000 */
[----:B------:R-:W-:Y:S02]  /*3350*/  FSEL R15, R0, -INF , P3 ;  /* 0xff800000000f7808 */ /* 0x000fe40001800000 */
[----:B0-----:R-:W-:Y:S02]  /*3360*/  PRMT R5, R30, 0x7632, R5 ;  /* 0x000076321e057816 */ /* 0x001fe40000000005 */
[----:B------:R-:W-:Y:S02]  /*3370*/  PRMT R0, R29, 0x7632, R0 ;  /* 0x000076321d007816 */ /* 0x000fe40000000000 */
[----:B------:R-:W-:Y:S01]  /*3380*/  FSEL R23, R22, -INF , P2 ;  /* 0xff80000016177808 */ /* 0x000fe20001000000 */
[----:B------:R0:W-:Y:S01]  /*3390*/  STG.E.U16 [R8.64], R5 ;  /* 0x0000000508007986 */ /* 0x0001e2000c101504 */
[----:B------:R-:W-:-:S03]  /*33a0*/  FFMA R22, R15, 0.69314718246459960938, R48 ;  /* 0x3f3172180f167823 */ /* 0x000fc60000000030 */
[----:B------:R1:W-:Y:S01]  /*33b0*/  STG.E.U16 [R10.64], R25 ;  /* 0x000000190a007986 */ /* 0x0003e2000c101504 */
[----:B------:R-:W-:-:S03]  /*33c0*/  FFMA R23, R23, 0.69314718246459960938, R24 ;  /* 0x3f31721817177823 */ /* 0x000fc60000000018 */
[----:B------:R1:W-:Y:S01]  /*33d0*/  STG.E.U16 [R12.64], R31 ;  /* 0x0000001f0c007986 */ /* 0x0003e2000c101504 */
[----:B0-----:R-:W-:-:S03]  /*33e0*/  PRMT R9, R31, 0x7632, R9 ;  /* 0x000076321f097816 */ /* 0x001fc60000000009 */
[----:B------:R1:W-:Y:S04]  /*33f0*/  STG.E.U16 [R16.64], R29 ;  /* 0x0000001d10007986 */ /* 0x0003e8000c101504 */
[----:B------:R1:W-:Y:S04]  /*3400*/  STG.E.U16 [R18.64], R9 ;  /* 0x0000000912007986 */ /* 0x0003e8000c101504 */
[----:B------:R1:W-:Y:S04]  /*3410*/  STG.E.U16 [R20.64], R0 ;  /* 0x0000000014007986 */ /* 0x0003e8000c101504 */
[----:B------:R-:W-:Y:S06]  /*3420*/  BAR.SYNC.DEFER_BLOCKING 0x0 ;  /* 0x0000000000007b1d */ /* 0x000fec0000010000 */
[----:B------:R1:W-:Y:S04]  /*3430*/  STS.64 [R14], R22 ;  /* 0x000000160e007388 */ /* 0x0003e80000000a00 */
[----:B------:R-:W-:Y:S06]  /*3440*/  BAR.SYNC.DEFER_BLOCKING 0x0 ;  /* 0x0000000000007b1d */ /* 0x000fec0000010000 */
[----:B------:R-:W-:Y:S05]  /*3450*/  @P0 EXIT ;  /* 0x000000000000094d */ /* 0x000fea0003800000 */
[----:B-1----:R-:W0:Y:S01]  /*3460*/  LDS R7, [R32] ;  /* 0x0000000020077984 */ /* 0x002e220000000800 */
[----:B------:R-:W-:Y:S01]  /*3470*/  IMAD R2, R2, c[0x0][0x1cc], RZ ;  /* 0x0000730002027a24 */ /* 0x000fe200078e02ff */
[C---:B------:R-:W-:Y:S01]  /*3480*/  SHF.L.U32 R5, R3.reuse, 0x2, RZ ;  /* 0x0000000203057819 */ /* 0x040fe200000006ff */
[----:B------:R-:W-:-:S03]  /*3490*/  IMAD.HI R4, R3, 0x4, RZ ;  /* 0x0000000403047827 */ /* 0x000fc600078e02ff */
[C---:B------:R-:W-:Y:S01]  /*34a0*/  SHF.L.U32 R0, R2.reuse, 0x2, RZ ;  /* 0x0000000202007819 */ /* 0x040fe200000006ff */
[----:B------:R-:W-:-:S03]  /*34b0*/  IMAD.HI R3, R2, 0x4, RZ ;  /* 0x0000000402037827 */ /* 0x000fc600078e02ff */
[----:B------:R-:W-:-:S04]  /*34c0*/  IADD3 R2, P0, P1, R5, c[0x0][0x180], R0 ;  /* 0x0000600005027a10 */ /* 0x000fc8000791e000 */
[----:B------:R-:W-:-:S05]  /*34d0*/  IADD3.X R3, R4, c[0x0][0x184], R3, P0, P1 ;  /* 0x0000610004037a10 */ /* 0x000fca00007e2403 */
[----:B0-----:R-:W-:Y:S01]  /*34e0*/  STG.E [R2.64], R7 ;  /* 0x0000000702007986 */ /* 0x001fe2000c101904 */
[----:B------:R-:W-:Y:S05]  /*34f0*/  EXIT ;  /* 0x000000000000794d */ /* 0x000fea0003800000 */
.L_x_2:
[----:B------:R-:W-:-:S00]  /*3500*/  BRA `(.L_x_2) ;  /* 0xfffffff000007947 */ /* 0x000fc0000383ffff */
[----:B------:R-:W-:-:S00]  /*3510*/  NOP ;  /* 0x0000000000007918 */ /* 0x000fc00000000000 */
        /* <DEDUP_REMOVED lines=14> */
.L_x_3:


//--------------------- .nv.global.init           --------------------------
	.section	.nv.global.init,"aw",@progbits
.nv.global.init:
	.type		_$_str,@object
	.size		_$_str,(.L_0 - _$_str)
_$_str:
        /*0000*/ 	.byte	0x5f, 0x5f, 0x43, 0x55, 0x44, 0x41, 0x5f, 0x46, 0x54, 0x5a, 0x00
.L_0:


//--------------------- .nv.shared.attn_fwd       --------------------------
	.section	.nv.shared.attn_fwd,"aw",@nobits
	.sectionflags	@""
	.align	16
